	.target	sm_100a

	.elftype	@"ET_EXEC"


//--------------------- .note.nv.tkinfo           --------------------------
	.section	.note.nv.tkinfo,"",@"SHT_NOTE"
	.sectionflags	@"SHF_NOTE_NV_TKINFO"
	.tkinfo
        /*0018*/ 	.word	0x00000002
        /*0030*/ 	.string	""
        /*0030*/ 	.string	"ptxas"
        /*0030*/ 	.string	"Cuda compilation tools, release 13.0, V13.0.88"
        /*0030*/ 	.string	"Build cuda_13.0.r13.0/compiler.36424714_0"
        /*0030*/ 	.string	"-arch sm_100a -m 64 "



//--------------------- .note.nv.cuinfo           --------------------------
	.section	.note.nv.cuinfo,"",@"SHT_NOTE"
	.sectionflags	@"SHF_NOTE_NV_CUINFO"
        /*0018*/ 	.short	0x0002
        /*001a*/ 	.short	0x0064
        /*001c*/ 	.short	0x0082
	.zero		2


//--------------------- .nv.info                  --------------------------
	.section	.nv.info,"",@"SHT_CUDA_INFO"
	.align	4


	//----- nvinfo : EIATTR_REGCOUNT
	.align		4
        /*0000*/ 	.byte	0x04, 0x2f
        /*0002*/ 	.short	(.L_19 - .L_18)
	.align		4
.L_18:
        /*0004*/ 	.word	index@(_ZN7cutlass13device_kernelINS_4gemm6kernel13GemmUniversalIN4cute5tupleIJiiiiEEENS1_10collective13CollectiveMmaINS1_35MainloopSm100TmaUmmaWarpSpecializedILi7ELi2ELi4ENS5_IJNS4_1CILi1EEESB_SB_EEEEENS5_IJNSA_ILi64EEENSA_ILi128EEESE_EEENS_6half_tENS5_IJlSB_lEEESH_SI_NS4_8TiledMMAINS4_8MMA_AtomIJNS4_20SM100_MMA_F16BF16_SSISH_SH_fLi64ELi128ELNS4_4UMMA5MajorE0ELSN_0ELNSM_7ScaleInE0ELSO_0EEEEEENS4_6LayoutISC_NS5_IJNSA_ILi0EEESS_SS_EEEEENS5_IJNS4_10UnderscoreESV_SV_EEEEENS4_13SM90_TMA_LOADENS4_14ComposedLayoutINS4_7SwizzleILi3ELi4ELi3EEENS4_18smem_ptr_flag_bitsILi16EEENSR_INS5_IJNSA_ILi8EEESE_EEENS5_IJSE_SB_EEEEEEEvNS4_8identityESY_S18_vS19_EENS_8epilogue10collective18CollectiveEpilogueINS1B_23Sm100TmaWarpSpecializedILi4ELi2ELi16ELb1ELb0EEEJSG_NS5_IJNSR_ISE_SB_EENSR_INSA_ILi32EEESB_EEEEESH_SI_SH_SI_NS1B_6fusion15FusionCallbacksIS1F_NS1K_17LinearCombinationISH_fSH_fLNS_15FloatRoundStyleE2EEESG_S1J_JEEENS4_5SM1004TMEM4LOAD26SM100_TMEM_LOAD_16dp256b4xESY_NSZ_INS10_ILi2ELi4ELi3EEES13_NSR_INS5_IJS14_S1H_EEENS5_IJS1H_SB_EEEEEEENS4_17SM75_U32x4_LDSM_NENS4_14SM90_TMA_STOREES1Y_NS4_17SM90_U32x4_STSM_NENS4_39AutoVectorizingCopyWithAssumedAlignmentILi128EEEEEEvvEEEEvNT_6ParamsE)
        /*0008*/ 	.word	0x0000005b


	//----- nvinfo : EIATTR_FRAME_SIZE
	.align		4
.L_19:
        /*000c*/ 	.byte	0x04, 0x11
        /*000e*/ 	.short	(.L_21 - .L_20)
	.align		4
.L_20:
        /*0010*/ 	.word	index@($__internal_2_$__cuda_sm10x_tcgen05_guardrail_trap_unallocated_columns_being_dealloced)
        /*0014*/ 	.word	0x00000000


	//----- nvinfo : EIATTR_FRAME_SIZE
	.align		4
.L_21:
        /*0018*/ 	.byte	0x04, 0x11
        /*001a*/ 	.short	(.L_23 - .L_22)
	.align		4
.L_22:
        /*001c*/ 	.word	index@($__internal_1_$__cuda_sm10x_tcgen05_guardrail_trap_phase_invalid_during_alloc)
        /*0020*/ 	.word	0x00000000


	//----- nvinfo : EIATTR_FRAME_SIZE
	.align		4
.L_23:
        /*0024*/ 	.byte	0x04, 0x11
        /*0026*/ 	.short	(.L_25 - .L_24)
	.align		4
.L_24:
        /*0028*/ 	.word	index@($__internal_0_$__cuda_sm10x_tcgen05_guardrail_trap_col_being_dealloced_not_returned_by_alloc)
        /*002c*/ 	.word	0x00000000


	//----- nvinfo : EIATTR_FRAME_SIZE
	.align		4
.L_25:
        /*0030*/ 	.byte	0x04, 0x11
        /*0032*/ 	.short	(.L_27 - .L_26)
	.align		4
.L_26:
        /*0034*/ 	.word	index@(_ZN7cutlass13device_kernelINS_4gemm6kernel13GemmUniversalIN4cute5tupleIJiiiiEEENS1_10collective13CollectiveMmaINS1_35MainloopSm100TmaUmmaWarpSpecializedILi7ELi2ELi4ENS5_IJNS4_1CILi1EEESB_SB_EEEEENS5_IJNSA_ILi64EEENSA_ILi128EEESE_EEENS_6half_tENS5_IJlSB_lEEESH_SI_NS4_8TiledMMAINS4_8MMA_AtomIJNS4_20SM100_MMA_F16BF16_SSISH_SH_fLi64ELi128ELNS4_4UMMA5MajorE0ELSN_0ELNSM_7ScaleInE0ELSO_0EEEEEENS4_6LayoutISC_NS5_IJNSA_ILi0EEESS_SS_EEEEENS5_IJNS4_10UnderscoreESV_SV_EEEEENS4_13SM90_TMA_LOADENS4_14ComposedLayoutINS4_7SwizzleILi3ELi4ELi3EEENS4_18smem_ptr_flag_bitsILi16EEENSR_INS5_IJNSA_ILi8EEESE_EEENS5_IJSE_SB_EEEEEEEvNS4_8identityESY_S18_vS19_EENS_8epilogue10collective18CollectiveEpilogueINS1B_23Sm100TmaWarpSpecializedILi4ELi2ELi16ELb1ELb0EEEJSG_NS5_IJNSR_ISE_SB_EENSR_INSA_ILi32EEESB_EEEEESH_SI_SH_SI_NS1B_6fusion15FusionCallbacksIS1F_NS1K_17LinearCombinationISH_fSH_fLNS_15FloatRoundStyleE2EEESG_S1J_JEEENS4_5SM1004TMEM4LOAD26SM100_TMEM_LOAD_16dp256b4xESY_NSZ_INS10_ILi2ELi4ELi3EEES13_NSR_INS5_IJS14_S1H_EEENS5_IJS1H_SB_EEEEEEENS4_17SM75_U32x4_LDSM_NENS4_14SM90_TMA_STOREES1Y_NS4_17SM90_U32x4_STSM_NENS4_39AutoVectorizingCopyWithAssumedAlignmentILi128EEEEEEvvEEEEvNT_6ParamsE)
        /*0038*/ 	.word	0x00000000


	//----- nvinfo : EIATTR_MIN_STACK_SIZE
	.align		4
.L_27:
        /*003c*/ 	.byte	0x04, 0x12
        /*003e*/ 	.short	(.L_29 - .L_28)
	.align		4
.L_28:
        /*0040*/ 	.word	index@(_ZN7cutlass13device_kernelINS_4gemm6kernel13GemmUniversalIN4cute5tupleIJiiiiEEENS1_10collective13CollectiveMmaINS1_35MainloopSm100TmaUmmaWarpSpecializedILi7ELi2ELi4ENS5_IJNS4_1CILi1EEESB_SB_EEEEENS5_IJNSA_ILi64EEENSA_ILi128EEESE_EEENS_6half_tENS5_IJlSB_lEEESH_SI_NS4_8TiledMMAINS4_8MMA_AtomIJNS4_20SM100_MMA_F16BF16_SSISH_SH_fLi64ELi128ELNS4_4UMMA5MajorE0ELSN_0ELNSM_7ScaleInE0ELSO_0EEEEEENS4_6LayoutISC_NS5_IJNSA_ILi0EEESS_SS_EEEEENS5_IJNS4_10UnderscoreESV_SV_EEEEENS4_13SM90_TMA_LOADENS4_14ComposedLayoutINS4_7SwizzleILi3ELi4ELi3EEENS4_18smem_ptr_flag_bitsILi16EEENSR_INS5_IJNSA_ILi8EEESE_EEENS5_IJSE_SB_EEEEEEEvNS4_8identityESY_S18_vS19_EENS_8epilogue10collective18CollectiveEpilogueINS1B_23Sm100TmaWarpSpecializedILi4ELi2ELi16ELb1ELb0EEEJSG_NS5_IJNSR_ISE_SB_EENSR_INSA_ILi32EEESB_EEEEESH_SI_SH_SI_NS1B_6fusion15FusionCallbacksIS1F_NS1K_17LinearCombinationISH_fSH_fLNS_15FloatRoundStyleE2EEESG_S1J_JEEENS4_5SM1004TMEM4LOAD26SM100_TMEM_LOAD_16dp256b4xESY_NSZ_INS10_ILi2ELi4ELi3EEES13_NSR_INS5_IJS14_S1H_EEENS5_IJS1H_SB_EEEEEEENS4_17SM75_U32x4_LDSM_NENS4_14SM90_TMA_STOREES1Y_NS4_17SM90_U32x4_STSM_NENS4_39AutoVectorizingCopyWithAssumedAlignmentILi128EEEEEEvvEEEEvNT_6ParamsE)
        /*0044*/ 	.word	0x00000000
.L_29:


//--------------------- .nv.compat                --------------------------
	.section	.nv.compat,"",@"SHT_CUDA_COMPAT_INFO"
	.align	4
        /*0000*/ 	.byte	0x02, 0x09, 0x01, 0x00, 0x02, 0x02, 0x02, 0x00, 0x02, 0x05, 0x05, 0x00, 0x03, 0x07, 0x01, 0x01
        /*0010*/ 	.byte	0x02, 0x03, 0x01, 0x00, 0x02, 0x06, 0x01, 0x00, 0x04, 0x0b, 0x08, 0x00, 0x09, 0x00, 0x00, 0x00
        /*0020*/ 	.byte	0x00, 0x00, 0x00, 0x00


//--------------------- .nv.info._ZN7cutlass13device_kernelINS_4gemm6kernel13GemmUniversalIN4cute5tupleIJiiiiEEENS1_10collective13CollectiveMmaINS1_35MainloopSm100TmaUmmaWarpSpecializedILi7ELi2ELi4ENS5_IJNS4_1CILi1EEESB_SB_EEEEENS5_IJNSA_ILi64EEENSA_ILi128EEESE_EEENS_6half_tENS5_IJlSB_lEEESH_SI_NS4_8TiledMMAINS4_8MMA_AtomIJNS4_20SM100_MMA_F16BF16_SSISH_SH_fLi64ELi128ELNS4_4UMMA5MajorE0ELSN_0ELNSM_7ScaleInE0ELSO_0EEEEEENS4_6LayoutISC_NS5_IJNSA_ILi0EEESS_SS_EEEEENS5_IJNS4_10UnderscoreESV_SV_EEEEENS4_13SM90_TMA_LOADENS4_14ComposedLayoutINS4_7SwizzleILi3ELi4ELi3EEENS4_18smem_ptr_flag_bitsILi16EEENSR_INS5_IJNSA_ILi8EEESE_EEENS5_IJSE_SB_EEEEEEEvNS4_8identityESY_S18_vS19_EENS_8epilogue10collective18CollectiveEpilogueINS1B_23Sm100TmaWarpSpecializedILi4ELi2ELi16ELb1ELb0EEEJSG_NS5_IJNSR_ISE_SB_EENSR_INSA_ILi32EEESB_EEEEESH_SI_SH_SI_NS1B_6fusion15FusionCallbacksIS1F_NS1K_17LinearCombinationISH_fSH_fLNS_15FloatRoundStyleE2EEESG_S1J_JEEENS4_5SM1004TMEM4LOAD26SM100_TMEM_LOAD_16dp256b4xESY_NSZ_INS10_ILi2ELi4ELi3EEES13_NSR_INS5_IJS14_S1H_EEENS5_IJS1H_SB_EEEEEEENS4_17SM75_U32x4_LDSM_NENS4_14SM90_TMA_STOREES1Y_NS4_17SM90_U32x4_STSM_NENS4_39AutoVectorizingCopyWithAssumedAlignmentILi128EEEEEEvvEEEEvNT_6ParamsE --------------------------
	.section	.nv.info._ZN7cutlass13device_kernelINS_4gemm6kernel13GemmUniversalIN4cute5tupleIJiiiiEEENS1_10collective13CollectiveMmaINS1_35MainloopSm100TmaUmmaWarpSpecializedILi7ELi2ELi4ENS5_IJNS4_1CILi1EEESB_SB_EEEEENS5_IJNSA_ILi64EEENSA_ILi128EEESE_EEENS_6half_tENS5_IJlSB_lEEESH_SI_NS4_8TiledMMAINS4_8MMA_AtomIJNS4_20SM100_MMA_F16BF16_SSISH_SH_fLi64ELi128ELNS4_4UMMA5MajorE0ELSN_0ELNSM_7ScaleInE0ELSO_0EEEEEENS4_6LayoutISC_NS5_IJNSA_ILi0EEESS_SS_EEEEENS5_IJNS4_10UnderscoreESV_SV_EEEEENS4_13SM90_TMA_LOADENS4_14ComposedLayoutINS4_7SwizzleILi3ELi4ELi3EEENS4_18smem_ptr_flag_bitsILi16EEENSR_INS5_IJNSA_ILi8EEESE_EEENS5_IJSE_SB_EEEEEEEvNS4_8identityESY_S18_vS19_EENS_8epilogue10collective18CollectiveEpilogueINS1B_23Sm100TmaWarpSpecializedILi4ELi2ELi16ELb1ELb0EEEJSG_NS5_IJNSR_ISE_SB_EENSR_INSA_ILi32EEESB_EEEEESH_SI_SH_SI_NS1B_6fusion15FusionCallbacksIS1F_NS1K_17LinearCombinationISH_fSH_fLNS_15FloatRoundStyleE2EEESG_S1J_JEEENS4_5SM1004TMEM4LOAD26SM100_TMEM_LOAD_16dp256b4xESY_NSZ_INS10_ILi2ELi4ELi3EEES13_NSR_INS5_IJS14_S1H_EEENS5_IJS1H_SB_EEEEEEENS4_17SM75_U32x4_LDSM_NENS4_14SM90_TMA_STOREES1Y_NS4_17SM90_U32x4_STSM_NENS4_39AutoVectorizingCopyWithAssumedAlignmentILi128EEEEEEvvEEEEvNT_6ParamsE,"",@"SHT_CUDA_INFO"
	.sectionflags	@""
	.align	4


	//----- nvinfo : EIATTR_CUDA_API_VERSION
	.align		4
        /*0000*/ 	.byte	0x04, 0x37
        /*0002*/ 	.short	(.L_31 - .L_30)
.L_30:
        /*0004*/ 	.word	0x00000082


	//----- nvinfo : EIATTR_KPARAM_INFO
	.align		4
.L_31:
        /*0008*/ 	.byte	0x04, 0x17
        /*000a*/ 	.short	(.L_33 - .L_32)
.L_32:
        /*000c*/ 	.word	0x00000000
        /*0010*/ 	.short	0x0000
        /*0012*/ 	.short	0x0000
        /*0014*/ 	.byte	0x00, 0xf0, 0x01, 0x20


	//----- nvinfo : EIATTR_AT_ENTRY_FRAGMENTS
	.align		4
.L_33:
        /*0018*/ 	.byte	0x04, 0x4f
        /*001a*/ 	.short	(.L_35 - .L_34)


	//   ....[0]....
.L_34:
        /*001c*/ 	.word	0x00000006


	//----- nvinfo : EIATTR_RESERVED_SMEM_USED
	.align		4
.L_35:
        /*0020*/ 	.byte	0x01, 0x41
	.zero		2


	//----- nvinfo : EIATTR_SPARSE_MMA_MASK
	.align		4
        /*0024*/ 	.byte	0x03, 0x50
        /*0026*/ 	.short	0x0000


	//----- nvinfo : EIATTR_TCGEN05_1CTA_USED
	.align		4
        /*0028*/ 	.byte	0x01, 0x51
	.zero		2


	//----- nvinfo : EIATTR_MAXREG_COUNT
	.align		4
        /*002c*/ 	.byte	0x03, 0x1b
        /*002e*/ 	.short	0x00ff


	//----- nvinfo : EIATTR_NUM_BARRIERS
	.align		4
        /*0030*/ 	.byte	0x02, 0x4c
        /*0032*/ 	.byte	0x07
	.zero		1


	//----- nvinfo : EIATTR_EXTERNS
	.align		4
        /*0034*/ 	.byte	0x04, 0x0f
        /*0036*/ 	.short	(.L_37 - .L_36)


	//   ....[0]....
	.align		4
.L_36:
        /*0038*/ 	.word	index@(__assertfail)


	//----- nvinfo : EIATTR_MERCURY_ISA_VERSION
	.align		4
.L_37:
        /*003c*/ 	.byte	0x03, 0x5f
        /*003e*/ 	.short	0x0101


	//----- nvinfo : EIATTR_INT_WARP_WIDE_INSTR_OFFSETS
	.align		4
        /*0040*/ 	.byte	0x04, 0x31
        /*0042*/ 	.short	(.L_39 - .L_38)


	//   ....[0]....
.L_38:
        /*0044*/ 	.word	0x00001e50


	//   ....[1]....
        /*0048*/ 	.word	0x00003ab0


	//   ....[2]....
        /*004c*/ 	.word	0x00003ad0


	//   ....[3]....
        /*0050*/ 	.word	0x00003b00


	//   ....[4]....
        /*0054*/ 	.word	0x00004440


	//   ....[5]....
        /*0058*/ 	.word	0x000044b0


	//   ....[6]....
        /*005c*/ 	.word	0x00004590


	//   ....[7]....
        /*0060*/ 	.word	0x00004610


	//   ....[8]....
        /*0064*/ 	.word	0x00004720


	//   ....[9]....
        /*0068*/ 	.word	0x000047b0


	//   ....[10]....
        /*006c*/ 	.word	0x00004990


	//   ....[11]....
        /*0070*/ 	.word	0x00004af0


	//----- nvinfo : EIATTR_COOP_GROUP_MASK_REGIDS
	.align		4
.L_39:
        /*0074*/ 	.byte	0x04, 0x29
        /*0076*/ 	.short	(.L_41 - .L_40)


	//   ....[0]....
.L_40:
        /*0078*/ 	.word	0xffffffff


	//   ....[1]....
        /*007c*/ 	.word	0xffffffff


	//   ....[2]....
        /*0080*/ 	.word	0xffffffff


	//   ....[3]....
        /*0084*/ 	.word	0xffffffff


	//   ....[4]....
        /*0088*/ 	.word	0xffffffff


	//   ....[5]....
        /*008c*/ 	.word	0xffffffff


	//   ....[6]....
        /*0090*/ 	.word	0xffffffff


	//   ....[7]....
        /*0094*/ 	.word	0xffffffff


	//   ....[8]....
        /*0098*/ 	.word	0xffffffff


	//   ....[9]....
        /*009c*/ 	.word	0xffffffff


	//   ....[10]....
        /*00a0*/ 	.word	0xffffffff


	//   ....[11]....
        /*00a4*/ 	.word	0xffffffff


	//   ....[12]....
        /*00a8*/ 	.word	0xffffffff


	//----- nvinfo : EIATTR_COOP_GROUP_INSTR_OFFSETS
	.align		4
.L_41:
        /*00ac*/ 	.byte	0x04, 0x28
        /*00ae*/ 	.short	(.L_43 - .L_42)


	//   ....[0]....
.L_42:
        /*00b0*/ 	.word	0x00000090


	//   ....[1]....
        /*00b4*/ 	.word	0x000004d0


	//   ....[2]....
        /*00b8*/ 	.word	0x000006a0


	//   ....[3]....
        /*00bc*/ 	.word	0x00000840


	//   ....[4]....
        /*00c0*/ 	.word	0x00000940


	//   ....[5]....
        /*00c4*/ 	.word	0x00000ab0


	//   ....[6]....
        /*00c8*/ 	.word	0x00000c50


	//   ....[7]....
        /*00cc*/ 	.word	0x00001d30


	//   ....[8]....
        /*00d0*/ 	.word	0x00002cc0


	//   ....[9]....
        /*00d4*/ 	.word	0x00002ed0


	//   ....[10]....
        /*00d8*/ 	.word	0x00002f00


	//   ....[11]....
        /*00dc*/ 	.word	0x00003990


	//   ....[12]....
        /*00e0*/ 	.word	0x00003bc0


	//----- nvinfo : EIATTR_VRC_CTA_INIT_COUNT
	.align		4
.L_43:
        /*00e4*/ 	.byte	0x02, 0x4a
        /*00e6*/ 	.byte	0x80
	.zero		1


	//----- nvinfo : EIATTR_SYSCALL_OFFSETS
	.align		4
        /*00e8*/ 	.byte	0x04, 0x46
        /*00ea*/ 	.short	(.L_45 - .L_44)


	//   ....[0]....
.L_44:
        /*00ec*/ 	.word	0x000055a0


	//   ....[1]....
        /*00f0*/ 	.word	0x00005690


	//   ....[2]....
        /*00f4*/ 	.word	0x00005df0


	//   ....[3]....
        /*00f8*/ 	.word	0x000066a0


	//   ....[4]....
        /*00fc*/ 	.word	0x00006f20


	//   ....[5]....
        /*0100*/ 	.word	0x000077a0


	//----- nvinfo : EIATTR_MBARRIER_INSTR_OFFSETS
	.align		4
.L_45:
        /*0104*/ 	.byte	0x04, 0x39
        /*0106*/ 	.short	(.L_47 - .L_46)


	//   ....[0]....
.L_46:
        /*0108*/ 	.word	0x000005b0
        /*010c*/ 	.word	0x000000ff
        /*0110*/ 	.word	0x00000000
        /*0114*/ 	.short	0x0100
        /*0116*/ 	.byte	0x05
	.zero		1


	//   ....[1]....
        /*0118*/ 	.word	0x000005c0
        /*011c*/ 	.word	0x000000ff
        /*0120*/ 	.word	0x00000038
        /*0124*/ 	.short	0x0100
        /*0126*/ 	.byte	0x05
	.zero		1


	//   ....[2]....
        /*0128*/ 	.word	0x000005d0
        /*012c*/ 	.word	0x000000ff
        /*0130*/ 	.word	0x00000008
        /*0134*/ 	.short	0x0100
        /*0136*/ 	.byte	0x05
	.zero		1


	//   ....[3]....
        /*0138*/ 	.word	0x000005e0
        /*013c*/ 	.word	0x000000ff
        /*0140*/ 	.word	0x00000040
        /*0144*/ 	.short	0x0100
        /*0146*/ 	.byte	0x05
	.zero		1


	//   ....[4]....
        /*0148*/ 	.word	0x000005f0
        /*014c*/ 	.word	0x000000ff
        /*0150*/ 	.word	0x00000010
        /*0154*/ 	.short	0x0100
        /*0156*/ 	.byte	0x05
	.zero		1


	//   ....[5]....
        /*0158*/ 	.word	0x00000600
        /*015c*/ 	.word	0x000000ff
        /*0160*/ 	.word	0x00000048
        /*0164*/ 	.short	0x0100
        /*0166*/ 	.byte	0x05
	.zero		1


	//   ....[6]....
        /*0168*/ 	.word	0x00000610
        /*016c*/ 	.word	0x000000ff
        /*0170*/ 	.word	0x00000018
        /*0174*/ 	.short	0x0100
        /*0176*/ 	.byte	0x05
	.zero		1


	//   ....[7]....
        /*0178*/ 	.word	0x00000620
        /*017c*/ 	.word	0x000000ff
        /*0180*/ 	.word	0x00000050
        /*0184*/ 	.short	0x0100
        /*0186*/ 	.byte	0x05
	.zero		1


	//   ....[8]....
        /*0188*/ 	.word	0x00000630
        /*018c*/ 	.word	0x000000ff
        /*0190*/ 	.word	0x00000020
        /*0194*/ 	.short	0x0100
        /*0196*/ 	.byte	0x05
	.zero		1


	//   ....[9]....
        /*0198*/ 	.word	0x00000640
        /*019c*/ 	.word	0x000000ff
        /*01a0*/ 	.word	0x00000058
        /*01a4*/ 	.short	0x0100
        /*01a6*/ 	.byte	0x05
	.zero		1


	//   ....[10]....
        /*01a8*/ 	.word	0x00000650
        /*01ac*/ 	.word	0x000000ff
        /*01b0*/ 	.word	0x00000028
        /*01b4*/ 	.short	0x0100
        /*01b6*/ 	.byte	0x05
	.zero		1


	//   ....[11]....
        /*01b8*/ 	.word	0x00000660
        /*01bc*/ 	.word	0x000000ff
        /*01c0*/ 	.word	0x00000060
        /*01c4*/ 	.short	0x0100
        /*01c6*/ 	.byte	0x05
	.zero		1


	//   ....[12]....
        /*01c8*/ 	.word	0x00000670
        /*01cc*/ 	.word	0x000000ff
        /*01d0*/ 	.word	0x00000030
        /*01d4*/ 	.short	0x0100
        /*01d6*/ 	.byte	0x05
	.zero		1


	//   ....[13]....
        /*01d8*/ 	.word	0x00000680
        /*01dc*/ 	.word	0x000000ff
        /*01e0*/ 	.word	0x00000068
        /*01e4*/ 	.short	0x0100
        /*01e6*/ 	.byte	0x05
	.zero		1


	//   ....[14]....
        /*01e8*/ 	.word	0x000007b0
        /*01ec*/ 	.word	0x000000ff
        /*01f0*/ 	.word	0x00000070
        /*01f4*/ 	.short	0x0100
        /*01f6*/ 	.byte	0x07
	.zero		1


	//   ....[15]....
        /*01f8*/ 	.word	0x000007c0
        /*01fc*/ 	.word	0x000000ff
        /*0200*/ 	.word	0x00000090
        /*0204*/ 	.short	0x0100
        /*0206*/ 	.byte	0x07
	.zero		1


	//   ....[16]....
        /*0208*/ 	.word	0x000007d0
        /*020c*/ 	.word	0x000000ff
        /*0210*/ 	.word	0x00000078
        /*0214*/ 	.short	0x0100
        /*0216*/ 	.byte	0x07
	.zero		1


	//   ....[17]....
        /*0218*/ 	.word	0x000007e0
        /*021c*/ 	.word	0x000000ff
        /*0220*/ 	.word	0x00000098
        /*0224*/ 	.short	0x0100
        /*0226*/ 	.byte	0x07
	.zero		1


	//   ....[18]....
        /*0228*/ 	.word	0x000007f0
        /*022c*/ 	.word	0x000000ff
        /*0230*/ 	.word	0x00000080
        /*0234*/ 	.short	0x0100
        /*0236*/ 	.byte	0x07
	.zero		1


	//   ....[19]....
        /*0238*/ 	.word	0x00000800
        /*023c*/ 	.word	0x000000ff
        /*0240*/ 	.word	0x000000a0
        /*0244*/ 	.short	0x0100
        /*0246*/ 	.byte	0x07
	.zero		1


	//   ....[20]....
        /*0248*/ 	.word	0x00000810
        /*024c*/ 	.word	0x000000ff
        /*0250*/ 	.word	0x00000088
        /*0254*/ 	.short	0x0100
        /*0256*/ 	.byte	0x07
	.zero		1


	//   ....[21]....
        /*0258*/ 	.word	0x00000820
        /*025c*/ 	.word	0x000000ff
        /*0260*/ 	.word	0x000000a8
        /*0264*/ 	.short	0x0100
        /*0266*/ 	.byte	0x07
	.zero		1


	//   ....[22]....
        /*0268*/ 	.word	0x00000910
        /*026c*/ 	.word	0x000000ff
        /*0270*/ 	.word	0x000000b0
        /*0274*/ 	.short	0x0100
        /*0276*/ 	.byte	0x05
	.zero		1


	//   ....[23]....
        /*0278*/ 	.word	0x00000920
        /*027c*/ 	.word	0x000000ff
        /*0280*/ 	.word	0x000000b8
        /*0284*/ 	.short	0x0100
        /*0286*/ 	.byte	0x05
	.zero		1


	//   ....[24]....
        /*0288*/ 	.word	0x00000a60
        /*028c*/ 	.word	0x000000ff
        /*0290*/ 	.word	0x000000c0
        /*0294*/ 	.short	0x0100
        /*0296*/ 	.byte	0x05
	.zero		1


	//   ....[25]....
        /*0298*/ 	.word	0x00000a70
        /*029c*/ 	.word	0x000000ff
        /*02a0*/ 	.word	0x000000d0
        /*02a4*/ 	.short	0x0100
        /*02a6*/ 	.byte	0x05
	.zero		1


	//   ....[26]....
        /*02a8*/ 	.word	0x00000a80
        /*02ac*/ 	.word	0x000000ff
        /*02b0*/ 	.word	0x000000c8
        /*02b4*/ 	.short	0x0100
        /*02b6*/ 	.byte	0x05
	.zero		1


	//   ....[27]....
        /*02b8*/ 	.word	0x00000a90
        /*02bc*/ 	.word	0x000000ff
        /*02c0*/ 	.word	0x000000d8
        /*02c4*/ 	.short	0x0100
        /*02c6*/ 	.byte	0x05
	.zero		1


	//   ....[28]....
        /*02c8*/ 	.word	0x00000bc0
        /*02cc*/ 	.word	0x000000ff
        /*02d0*/ 	.word	0x000000e0
        /*02d4*/ 	.short	0x0100
        /*02d6*/ 	.byte	0x07
	.zero		1


	//   ....[29]....
        /*02d8*/ 	.word	0x00000bd0
        /*02dc*/ 	.word	0x000000ff
        /*02e0*/ 	.word	0x00000100
        /*02e4*/ 	.short	0x0100
        /*02e6*/ 	.byte	0x07
	.zero		1


	//   ....[30]....
        /*02e8*/ 	.word	0x00000be0
        /*02ec*/ 	.word	0x000000ff
        /*02f0*/ 	.word	0x000000e8
        /*02f4*/ 	.short	0x0100
        /*02f6*/ 	.byte	0x07
	.zero		1


	//   ....[31]....
        /*02f8*/ 	.word	0x00000bf0
        /*02fc*/ 	.word	0x000000ff
        /*0300*/ 	.word	0x00000108
        /*0304*/ 	.short	0x0100
        /*0306*/ 	.byte	0x07
	.zero		1


	//   ....[32]....
        /*0308*/ 	.word	0x00000c00
        /*030c*/ 	.word	0x000000ff
        /*0310*/ 	.word	0x000000f0
        /*0314*/ 	.short	0x0100
        /*0316*/ 	.byte	0x07
	.zero		1


	//   ....[33]....
        /*0318*/ 	.word	0x00000c10
        /*031c*/ 	.word	0x000000ff
        /*0320*/ 	.word	0x00000110
        /*0324*/ 	.short	0x0100
        /*0326*/ 	.byte	0x07
	.zero		1


	//   ....[34]....
        /*0328*/ 	.word	0x00000c20
        /*032c*/ 	.word	0x000000ff
        /*0330*/ 	.word	0x000000f8
        /*0334*/ 	.short	0x0100
        /*0336*/ 	.byte	0x07
	.zero		1


	//   ....[35]....
        /*0338*/ 	.word	0x00000c30
        /*033c*/ 	.word	0x000000ff
        /*0340*/ 	.word	0x00000118
        /*0344*/ 	.short	0x0100
        /*0346*/ 	.byte	0x07
	.zero		1


	//   ....[36]....
        /*0348*/ 	.word	0x00000d20
        /*034c*/ 	.word	0x000000ff
        /*0350*/ 	.word	0x00000120
        /*0354*/ 	.short	0x0100
        /*0356*/ 	.byte	0x05
	.zero		1


	//   ....[37]....
        /*0358*/ 	.word	0x00000d30
        /*035c*/ 	.word	0x000000ff
        /*0360*/ 	.word	0x00000130
        /*0364*/ 	.short	0x0100
        /*0366*/ 	.byte	0x05
	.zero		1


	//   ....[38]....
        /*0368*/ 	.word	0x00000d40
        /*036c*/ 	.word	0x000000ff
        /*0370*/ 	.word	0x00000128
        /*0374*/ 	.short	0x0100
        /*0376*/ 	.byte	0x05
	.zero		1


	//   ....[39]....
        /*0378*/ 	.word	0x00000d50
        /*037c*/ 	.word	0x000000ff
        /*0380*/ 	.word	0x00000138
        /*0384*/ 	.short	0x0100
        /*0386*/ 	.byte	0x05
	.zero		1


	//   ....[40]....
        /*0388*/ 	.word	0x00001630
        /*038c*/ 	.word	0x00000003
        /*0390*/ 	.word	0x00000130
        /*0394*/ 	.short	0x010a
        /*0396*/ 	.byte	0xff
	.zero		1


	//   ....[41]....
        /*0398*/ 	.word	0x00001660
        /*039c*/ 	.word	0x00000003
        /*03a0*/ 	.word	0x00000120
        /*03a4*/ 	.short	0x0101
        /*03a6*/ 	.byte	0xff
	.zero		1


	//   ....[42]....
        /*03a8*/ 	.word	0x00001730
        /*03ac*/ 	.word	0x000000ff
        /*03b0*/ 	.word	0x00000038
        /*03b4*/ 	.short	0x010a
        /*03b6*/ 	.byte	0x08
	.zero		1


	//   ....[43]....
        /*03b8*/ 	.word	0x000017d0
        /*03bc*/ 	.word	0x000000ff
        /*03c0*/ 	.word	0x00000038
        /*03c4*/ 	.short	0x010a
        /*03c6*/ 	.byte	0x21
	.zero		1


	//   ....[44]....
        /*03c8*/ 	.word	0x00001920
        /*03cc*/ 	.word	0x000000ff
        /*03d0*/ 	.word	0x00000038
        /*03d4*/ 	.short	0x010a
        /*03d6*/ 	.byte	0x08
	.zero		1


	//   ....[45]....
        /*03d8*/ 	.word	0x00001a30
        /*03dc*/ 	.word	0x000000ff
        /*03e0*/ 	.word	0x000000b8
        /*03e4*/ 	.short	0x0101
        /*03e6*/ 	.byte	0x04
	.zero		1


	//   ....[46]....
        /*03e8*/ 	.word	0x00001a50
        /*03ec*/ 	.word	0x000000ff
        /*03f0*/ 	.word	0x00000038
        /*03f4*/ 	.short	0x010a
        /*03f6*/ 	.byte	0x08
	.zero		1


	//   ....[47]....
        /*03f8*/ 	.word	0x00001ad0
        /*03fc*/ 	.word	0x000000ff
        /*0400*/ 	.word	0x00000038
        /*0404*/ 	.short	0x010a
        /*0406*/ 	.byte	0x11
	.zero		1


	//   ....[48]....
        /*0408*/ 	.word	0x00001c20
        /*040c*/ 	.word	0x000000ff
        /*0410*/ 	.word	0x00000038
        /*0414*/ 	.short	0x010a
        /*0416*/ 	.byte	0x08
	.zero		1


	//   ....[49]....
        /*0418*/ 	.word	0x00001d60
        /*041c*/ 	.word	0x00000002
        /*0420*/ 	.word	0x000000c0
        /*0424*/ 	.short	0x010a
        /*0426*/ 	.byte	0xff
	.zero		1


	//   ....[50]....
        /*0428*/ 	.word	0x00001e20
        /*042c*/ 	.word	0x00000002
        /*0430*/ 	.word	0x00000000
        /*0434*/ 	.short	0x0101
        /*0436*/ 	.byte	0xff
	.zero		1


	//   ....[51]....
        /*0438*/ 	.word	0x00002380
        /*043c*/ 	.word	0x000000ff
        /*0440*/ 	.word	0x00000000
        /*0444*/ 	.short	0x010a
        /*0446*/ 	.byte	0x05
	.zero		1


	//   ....[52]....
        /*0448*/ 	.word	0x00002410
        /*044c*/ 	.word	0x000000ff
        /*0450*/ 	.word	0x00000000
        /*0454*/ 	.short	0x010a
        /*0456*/ 	.byte	0x05
	.zero		1


	//   ....[53]....
        /*0458*/ 	.word	0x000024a0
        /*045c*/ 	.word	0x000000ff
        /*0460*/ 	.word	0x00000000
        /*0464*/ 	.short	0x010a
        /*0466*/ 	.byte	0x05
	.zero		1


	//   ....[54]....
        /*0468*/ 	.word	0x00002530
        /*046c*/ 	.word	0x000000ff
        /*0470*/ 	.word	0x00000000
        /*0474*/ 	.short	0x010a
        /*0476*/ 	.byte	0x05
	.zero		1


	//   ....[55]....
        /*0478*/ 	.word	0x000025c0
        /*047c*/ 	.word	0x000000ff
        /*0480*/ 	.word	0x00000000
        /*0484*/ 	.short	0x010a
        /*0486*/ 	.byte	0x05
	.zero		1


	//   ....[56]....
        /*0488*/ 	.word	0x00002650
        /*048c*/ 	.word	0x000000ff
        /*0490*/ 	.word	0x00000000
        /*0494*/ 	.short	0x010a
        /*0496*/ 	.byte	0x05
	.zero		1


	//   ....[57]....
        /*0498*/ 	.word	0x000026f0
        /*049c*/ 	.word	0x00000000
        /*04a0*/ 	.word	0x00000000
        /*04a4*/ 	.short	0x010a
        /*04a6*/ 	.byte	0xff
	.zero		1


	//   ....[58]....
        /*04a8*/ 	.word	0x00002810
        /*04ac*/ 	.word	0x00000000
        /*04b0*/ 	.word	0x00000120
        /*04b4*/ 	.short	0x010a
        /*04b6*/ 	.byte	0xff
	.zero		1


	//   ....[59]....
        /*04b8*/ 	.word	0x00002870
        /*04bc*/ 	.word	0x00000004
        /*04c0*/ 	.word	0x00000000
        /*04c4*/ 	.short	0x0101
        /*04c6*/ 	.byte	0xff
	.zero		1


	//   ....[60]....
        /*04c8*/ 	.word	0x00002890
        /*04cc*/ 	.word	0x000000ff
        /*04d0*/ 	.word	0x000000d0
        /*04d4*/ 	.short	0x010a
        /*04d6*/ 	.byte	0x05
	.zero		1


	//   ....[61]....
        /*04d8*/ 	.word	0x000029b0
        /*04dc*/ 	.word	0x00000000
        /*04e0*/ 	.word	0x000000c0
        /*04e4*/ 	.short	0x010a
        /*04e6*/ 	.byte	0xff
	.zero		1


	//   ....[62]....
        /*04e8*/ 	.word	0x00002ac0
        /*04ec*/ 	.word	0x00000000
        /*04f0*/ 	.word	0x00000000
        /*04f4*/ 	.short	0x0101
        /*04f6*/ 	.byte	0xff
	.zero		1


	//   ....[63]....
        /*04f8*/ 	.word	0x00002b50
        /*04fc*/ 	.word	0x000000ff
        /*0500*/ 	.word	0x000000d0
        /*0504*/ 	.short	0x0106
        /*0506*/ 	.byte	0x05
	.zero		1


	//   ....[64]....
        /*0508*/ 	.word	0x00002b70
        /*050c*/ 	.word	0x000000ff
        /*0510*/ 	.word	0x000000d0
        /*0514*/ 	.short	0x010a
        /*0516*/ 	.byte	0x05
	.zero		1


	//   ....[65]....
        /*0518*/ 	.word	0x00002c00
        /*051c*/ 	.word	0x000000ff
        /*0520*/ 	.word	0x000000d0
        /*0524*/ 	.short	0x0106
        /*0526*/ 	.byte	0x04
	.zero		1


	//   ....[66]....
        /*0528*/ 	.word	0x00002c40
        /*052c*/ 	.word	0x00000000
        /*0530*/ 	.word	0x000000d0
        /*0534*/ 	.short	0x010a
        /*0536*/ 	.byte	0xff
	.zero		1


	//   ....[67]....
        /*0538*/ 	.word	0x00003180
        /*053c*/ 	.word	0x00000000
        /*0540*/ 	.word	0x000000c0
        /*0544*/ 	.short	0x010a
        /*0546*/ 	.byte	0xff
	.zero		1


	//   ....[68]....
        /*0548*/ 	.word	0x00003280
        /*054c*/ 	.word	0x00000003
        /*0550*/ 	.word	0x00000000
        /*0554*/ 	.short	0x0101
        /*0556*/ 	.byte	0xff
	.zero		1


	//   ....[69]....
        /*0558*/ 	.word	0x00003290
        /*055c*/ 	.word	0x000000ff
        /*0560*/ 	.word	0x00000000
        /*0564*/ 	.short	0x010a
        /*0566*/ 	.byte	0x06
	.zero		1


	//   ....[70]....
        /*0568*/ 	.word	0x00003310
        /*056c*/ 	.word	0x000000ff
        /*0570*/ 	.word	0x00000100
        /*0574*/ 	.short	0x010a
        /*0576*/ 	.byte	0x07
	.zero		1


	//   ....[71]....
        /*0578*/ 	.word	0x000033f0
        /*057c*/ 	.word	0x000000ff
        /*0580*/ 	.word	0x00000000
        /*0584*/ 	.short	0x010a
        /*0586*/ 	.byte	0x06
	.zero		1


	//   ....[72]....
        /*0588*/ 	.word	0x00003520
        /*058c*/ 	.word	0x000000ff
        /*0590*/ 	.word	0x00000000
        /*0594*/ 	.short	0x010a
        /*0596*/ 	.byte	0x1a
	.zero		1


	//   ....[73]....
        /*0598*/ 	.word	0x000037c0
        /*059c*/ 	.word	0x000000ff
        /*05a0*/ 	.word	0x00000000
        /*05a4*/ 	.short	0x010a
        /*05a6*/ 	.byte	0x06
	.zero		1


	//   ....[74]....
        /*05a8*/ 	.word	0x00003850
        /*05ac*/ 	.word	0x000000ff
        /*05b0*/ 	.word	0x00000000
        /*05b4*/ 	.short	0x010a
        /*05b6*/ 	.byte	0x06
	.zero		1


	//   ....[75]....
        /*05b8*/ 	.word	0x000038e0
        /*05bc*/ 	.word	0x000000ff
        /*05c0*/ 	.word	0x00000000
        /*05c4*/ 	.short	0x010a
        /*05c6*/ 	.byte	0x06
	.zero		1


	//   ....[76]....
        /*05c8*/ 	.word	0x00003970
        /*05cc*/ 	.word	0x000000ff
        /*05d0*/ 	.word	0x00000000
        /*05d4*/ 	.short	0x010a
        /*05d6*/ 	.byte	0x07
	.zero		1


	//   ....[77]....
        /*05d8*/ 	.word	0x00003df0
        /*05dc*/ 	.word	0x00000000
        /*05e0*/ 	.word	0x000000c0
        /*05e4*/ 	.short	0x010a
        /*05e6*/ 	.byte	0xff
	.zero		1


	//   ....[78]....
        /*05e8*/ 	.word	0x00003eb0
        /*05ec*/ 	.word	0x00000000
        /*05f0*/ 	.word	0x00000000
        /*05f4*/ 	.short	0x0101
        /*05f6*/ 	.byte	0xff
	.zero		1


	//   ....[79]....
        /*05f8*/ 	.word	0x000041d0
        /*05fc*/ 	.word	0x000000ff
        /*0600*/ 	.word	0x000000b8
        /*0604*/ 	.short	0x010a
        /*0606*/ 	.byte	0x07
	.zero		1


	//   ....[80]....
        /*0608*/ 	.word	0x000043c0
        /*060c*/ 	.word	0x000000ff
        /*0610*/ 	.word	0x00000090
        /*0614*/ 	.short	0x010a
        /*0616*/ 	.byte	0x07
	.zero		1


	//   ....[81]....
        /*0618*/ 	.word	0x00004530
        /*061c*/ 	.word	0x000000ff
        /*0620*/ 	.word	0x00000070
        /*0624*/ 	.short	0x010b
        /*0626*/ 	.byte	0x07
	.zero		1


	//   ....[82]....
        /*0628*/ 	.word	0x00004540
        /*062c*/ 	.word	0x000000ff
        /*0630*/ 	.word	0x00000000
        /*0634*/ 	.short	0x0101
        /*0636*/ 	.byte	0x08
	.zero		1


	//   ....[83]....
        /*0638*/ 	.word	0x00004560
        /*063c*/ 	.word	0x000000ff
        /*0640*/ 	.word	0x00000098
        /*0644*/ 	.short	0x010a
        /*0646*/ 	.byte	0x07
	.zero		1


	//   ....[84]....
        /*0648*/ 	.word	0x000046c0
        /*064c*/ 	.word	0x000000ff
        /*0650*/ 	.word	0x00000078
        /*0654*/ 	.short	0x010b
        /*0656*/ 	.byte	0x07
	.zero		1


	//   ....[85]....
        /*0658*/ 	.word	0x000046d0
        /*065c*/ 	.word	0x000000ff
        /*0660*/ 	.word	0x00000000
        /*0664*/ 	.short	0x0101
        /*0666*/ 	.byte	0x08
	.zero		1


	//   ....[86]....
        /*0668*/ 	.word	0x000046e0
        /*066c*/ 	.word	0x000000ff
        /*0670*/ 	.word	0x000000a0
        /*0674*/ 	.short	0x010a
        /*0676*/ 	.byte	0x07
	.zero		1


	//   ....[87]....
        /*0678*/ 	.word	0x00004880
        /*067c*/ 	.word	0x000000ff
        /*0680*/ 	.word	0x00000080
        /*0684*/ 	.short	0x010b
        /*0686*/ 	.byte	0x07
	.zero		1


	//   ....[88]....
        /*0688*/ 	.word	0x000048f0
        /*068c*/ 	.word	0x000000ff
        /*0690*/ 	.word	0x00000000
        /*0694*/ 	.short	0x0101
        /*0696*/ 	.byte	0x08
	.zero		1


	//   ....[89]....
        /*0698*/ 	.word	0x00004920
        /*069c*/ 	.word	0x000000ff
        /*06a0*/ 	.word	0x000000a8
        /*06a4*/ 	.short	0x010a
        /*06a6*/ 	.byte	0x07
	.zero		1


	//   ....[90]....
        /*06a8*/ 	.word	0x00004b30
        /*06ac*/ 	.word	0x000000ff
        /*06b0*/ 	.word	0x00000088
        /*06b4*/ 	.short	0x010b
        /*06b6*/ 	.byte	0x07
	.zero		1


	//   ....[91]....
        /*06b8*/ 	.word	0x00004b50
        /*06bc*/ 	.word	0x000000ff
        /*06c0*/ 	.word	0x00000000
        /*06c4*/ 	.short	0x0101
        /*06c6*/ 	.byte	0x0d
	.zero		1


	//   ....[92]....
        /*06c8*/ 	.word	0x00004b80
        /*06cc*/ 	.word	0x000000ff
        /*06d0*/ 	.word	0x00000090
        /*06d4*/ 	.short	0x010a
        /*06d6*/ 	.byte	0x07
	.zero		1


	//   ....[93]....
        /*06d8*/ 	.word	0x00004ba0
        /*06dc*/ 	.word	0x000000ff
        /*06e0*/ 	.word	0x00000098
        /*06e4*/ 	.short	0x010a
        /*06e6*/ 	.byte	0x07
	.zero		1


	//   ....[94]....
        /*06e8*/ 	.word	0x00004bc0
        /*06ec*/ 	.word	0x000000ff
        /*06f0*/ 	.word	0x000000a0
        /*06f4*/ 	.short	0x010a
        /*06f6*/ 	.byte	0x07
	.zero		1


	//   ....[95]....
        /*06f8*/ 	.word	0x00004c00
        /*06fc*/ 	.word	0x00000000
        /*0700*/ 	.word	0x000000a8
        /*0704*/ 	.short	0x010a
        /*0706*/ 	.byte	0xff
	.zero		1


	//   ....[96]....
        /*0708*/ 	.word	0x00004f60
        /*070c*/ 	.word	0x00000000
        /*0710*/ 	.word	0x000000c0
        /*0714*/ 	.short	0x010a
        /*0716*/ 	.byte	0xff
	.zero		1


	//   ....[97]....
        /*0718*/ 	.word	0x00005070
        /*071c*/ 	.word	0x00000000
        /*0720*/ 	.word	0x00000000
        /*0724*/ 	.short	0x0101
        /*0726*/ 	.byte	0xff
	.zero		1


	//   ....[98]....
        /*0728*/ 	.word	0x00005ad0
        /*072c*/ 	.word	0x000000ff
        /*0730*/ 	.word	0x00000070
        /*0734*/ 	.short	0x010a
        /*0736*/ 	.byte	0x30
	.zero		1


	//   ....[99]....
        /*0738*/ 	.word	0x00005b40
        /*073c*/ 	.word	0x0000004f
        /*0740*/ 	.word	0x000000e0
        /*0744*/ 	.short	0x010a
        /*0746*/ 	.byte	0xff
	.zero		1


	//   ....[100]....
        /*0748*/ 	.word	0x00005bf0
        /*074c*/ 	.word	0x000000ff
        /*0750*/ 	.word	0x00000070
        /*0754*/ 	.short	0x010a
        /*0756*/ 	.byte	0x30
	.zero		1


	//   ....[101]....
        /*0758*/ 	.word	0x00005cd0
        /*075c*/ 	.word	0x0000004f
        /*0760*/ 	.word	0x000000e0
        /*0764*/ 	.short	0x010a
        /*0766*/ 	.byte	0xff
	.zero		1


	//   ....[102]....
        /*0768*/ 	.word	0x00006400
        /*076c*/ 	.word	0x00000000
        /*0770*/ 	.word	0x00000000
        /*0774*/ 	.short	0x0101
        /*0776*/ 	.byte	0xff
	.zero		1


	//   ....[103]....
        /*0778*/ 	.word	0x00006410
        /*077c*/ 	.word	0x00000003
        /*0780*/ 	.word	0x00000070
        /*0784*/ 	.short	0x010a
        /*0786*/ 	.byte	0xff
	.zero		1


	//   ....[104]....
        /*0788*/ 	.word	0x000064d0
        /*078c*/ 	.word	0x00000003
        /*0790*/ 	.word	0x00000070
        /*0794*/ 	.short	0x010a
        /*0796*/ 	.byte	0xff
	.zero		1


	//   ....[105]....
        /*0798*/ 	.word	0x00006c80
        /*079c*/ 	.word	0x00000026
        /*07a0*/ 	.word	0x00000000
        /*07a4*/ 	.short	0x0101
        /*07a6*/ 	.byte	0xff
	.zero		1


	//   ....[106]....
        /*07a8*/ 	.word	0x00006ca0
        /*07ac*/ 	.word	0x00000053
        /*07b0*/ 	.word	0x00000070
        /*07b4*/ 	.short	0x010a
        /*07b6*/ 	.byte	0xff
	.zero		1


	//   ....[107]....
        /*07b8*/ 	.word	0x00006d50
        /*07bc*/ 	.word	0x00000053
        /*07c0*/ 	.word	0x00000070
        /*07c4*/ 	.short	0x010a
        /*07c6*/ 	.byte	0xff
	.zero		1


	//   ....[108]....
        /*07c8*/ 	.word	0x00007500
        /*07cc*/ 	.word	0x00000026
        /*07d0*/ 	.word	0x00000000
        /*07d4*/ 	.short	0x0101
        /*07d6*/ 	.byte	0xff
	.zero		1


	//   ....[109]....
        /*07d8*/ 	.word	0x00007520
        /*07dc*/ 	.word	0x00000058
        /*07e0*/ 	.word	0x00000070
        /*07e4*/ 	.short	0x010a
        /*07e6*/ 	.byte	0xff
	.zero		1


	//   ....[110]....
        /*07e8*/ 	.word	0x000075d0
        /*07ec*/ 	.word	0x00000058
        /*07f0*/ 	.word	0x00000070
        /*07f4*/ 	.short	0x010a
        /*07f6*/ 	.byte	0xff
	.zero		1


	//   ....[111]....
        /*07f8*/ 	.word	0x00007900
        /*07fc*/ 	.word	0x000000ff
        /*0800*/ 	.word	0x00000000
        /*0804*/ 	.short	0x0101
        /*0806*/ 	.byte	0x05
	.zero		1


	//   ....[112]....
        /*0808*/ 	.word	0x00007de0
        /*080c*/ 	.word	0x00000002
        /*0810*/ 	.word	0x00000000
        /*0814*/ 	.short	0x0101
        /*0816*/ 	.byte	0xff
	.zero		1


	//   ....[113]....
        /*0818*/ 	.word	0x00008050
        /*081c*/ 	.word	0x000000ff
        /*0820*/ 	.word	0x00000000
        /*0824*/ 	.short	0x0101
        /*0826*/ 	.byte	0x04
	.zero		1


	//   ....[114]....
        /*0828*/ 	.word	0x00008070
        /*082c*/ 	.word	0x00000003
        /*0830*/ 	.word	0x00000130
        /*0834*/ 	.short	0x010a
        /*0836*/ 	.byte	0xff
	.zero		1


	//   ....[115]....
        /*0838*/ 	.word	0x000080d0
        /*083c*/ 	.word	0x00000002
        /*0840*/ 	.word	0x00000038
        /*0844*/ 	.short	0x010a
        /*0846*/ 	.byte	0xff
	.zero		1


	//   ....[116]....
        /*0848*/ 	.word	0x00008130
        /*084c*/ 	.word	0x00000002
        /*0850*/ 	.word	0x00000038
        /*0854*/ 	.short	0x010a
        /*0856*/ 	.byte	0xff
	.zero		1


	//   ....[117]....
        /*0858*/ 	.word	0x00008180
        /*085c*/ 	.word	0x00000002
        /*0860*/ 	.word	0x000000c0
        /*0864*/ 	.short	0x010a
        /*0866*/ 	.byte	0xff
	.zero		1


	//   ....[118]....
        /*0868*/ 	.word	0x000081e0
        /*086c*/ 	.word	0x00000000
        /*0870*/ 	.word	0x00000000
        /*0874*/ 	.short	0x010a
        /*0876*/ 	.byte	0xff
	.zero		1


	//   ....[119]....
        /*0878*/ 	.word	0x00008240
        /*087c*/ 	.word	0x00000000
        /*0880*/ 	.word	0x00000000
        /*0884*/ 	.short	0x010a
        /*0886*/ 	.byte	0xff
	.zero		1


	//   ....[120]....
        /*0888*/ 	.word	0x000082a0
        /*088c*/ 	.word	0x00000000
        /*0890*/ 	.word	0x00000000
        /*0894*/ 	.short	0x010a
        /*0896*/ 	.byte	0xff
	.zero		1


	//   ....[121]....
        /*0898*/ 	.word	0x00008300
        /*089c*/ 	.word	0x00000000
        /*08a0*/ 	.word	0x00000000
        /*08a4*/ 	.short	0x010a
        /*08a6*/ 	.byte	0xff
	.zero		1


	//   ....[122]....
        /*08a8*/ 	.word	0x00008360
        /*08ac*/ 	.word	0x00000000
        /*08b0*/ 	.word	0x00000000
        /*08b4*/ 	.short	0x010a
        /*08b6*/ 	.byte	0xff
	.zero		1


	//   ....[123]....
        /*08b8*/ 	.word	0x000083c0
        /*08bc*/ 	.word	0x00000000
        /*08c0*/ 	.word	0x00000000
        /*08c4*/ 	.short	0x010a
        /*08c6*/ 	.byte	0xff
	.zero		1


	//   ....[124]....
        /*08c8*/ 	.word	0x00008410
        /*08cc*/ 	.word	0x00000000
        /*08d0*/ 	.word	0x00000120
        /*08d4*/ 	.short	0x010a
        /*08d6*/ 	.byte	0xff
	.zero		1


	//   ....[125]....
        /*08d8*/ 	.word	0x00008470
        /*08dc*/ 	.word	0x00000000
        /*08e0*/ 	.word	0x000000d0
        /*08e4*/ 	.short	0x010a
        /*08e6*/ 	.byte	0xff
	.zero		1


	//   ....[126]....
        /*08e8*/ 	.word	0x000084c0
        /*08ec*/ 	.word	0x00000000
        /*08f0*/ 	.word	0x000000c0
        /*08f4*/ 	.short	0x010a
        /*08f6*/ 	.byte	0xff
	.zero		1


	//   ....[127]....
        /*08f8*/ 	.word	0x00008520
        /*08fc*/ 	.word	0x00000000
        /*0900*/ 	.word	0x000000d0
        /*0904*/ 	.short	0x010a
        /*0906*/ 	.byte	0xff
	.zero		1


	//   ....[128]....
        /*0908*/ 	.word	0x00008570
        /*090c*/ 	.word	0x00000000
        /*0910*/ 	.word	0x000000c0
        /*0914*/ 	.short	0x010a
        /*0916*/ 	.byte	0xff
	.zero		1


	//   ....[129]....
        /*0918*/ 	.word	0x000085d0
        /*091c*/ 	.word	0x00000003
        /*0920*/ 	.word	0x00000100
        /*0924*/ 	.short	0x010a
        /*0926*/ 	.byte	0xff
	.zero		1


	//   ....[130]....
        /*0928*/ 	.word	0x00008630
        /*092c*/ 	.word	0x00000000
        /*0930*/ 	.word	0x00000000
        /*0934*/ 	.short	0x010a
        /*0936*/ 	.byte	0xff
	.zero		1


	//   ....[131]....
        /*0938*/ 	.word	0x00008690
        /*093c*/ 	.word	0x00000000
        /*0940*/ 	.word	0x00000000
        /*0944*/ 	.short	0x010a
        /*0946*/ 	.byte	0xff
	.zero		1


	//   ....[132]....
        /*0948*/ 	.word	0x000086f0
        /*094c*/ 	.word	0x00000000
        /*0950*/ 	.word	0x00000000
        /*0954*/ 	.short	0x010a
        /*0956*/ 	.byte	0xff
	.zero		1


	//   ....[133]....
        /*0958*/ 	.word	0x00008750
        /*095c*/ 	.word	0x00000000
        /*0960*/ 	.word	0x00000000
        /*0964*/ 	.short	0x010a
        /*0966*/ 	.byte	0xff
	.zero		1


	//   ....[134]....
        /*0968*/ 	.word	0x000087b0
        /*096c*/ 	.word	0x00000000
        /*0970*/ 	.word	0x00000000
        /*0974*/ 	.short	0x010a
        /*0976*/ 	.byte	0xff
	.zero		1


	//   ....[135]....
        /*0978*/ 	.word	0x00008800
        /*097c*/ 	.word	0x00000000
        /*0980*/ 	.word	0x000000c0
        /*0984*/ 	.short	0x010a
        /*0986*/ 	.byte	0xff
	.zero		1


	//   ....[136]....
        /*0988*/ 	.word	0x00008860
        /*098c*/ 	.word	0x00000000
        /*0990*/ 	.word	0x000000b8
        /*0994*/ 	.short	0x010a
        /*0996*/ 	.byte	0xff
	.zero		1


	//   ....[137]....
        /*0998*/ 	.word	0x000088c0
        /*099c*/ 	.word	0x00000003
        /*09a0*/ 	.word	0x00000090
        /*09a4*/ 	.short	0x010a
        /*09a6*/ 	.byte	0xff
	.zero		1


	//   ....[138]....
        /*09a8*/ 	.word	0x00008920
        /*09ac*/ 	.word	0x00000003
        /*09b0*/ 	.word	0x00000098
        /*09b4*/ 	.short	0x010a
        /*09b6*/ 	.byte	0xff
	.zero		1


	//   ....[139]....
        /*09b8*/ 	.word	0x00008980
        /*09bc*/ 	.word	0x00000003
        /*09c0*/ 	.word	0x000000a0
        /*09c4*/ 	.short	0x010a
        /*09c6*/ 	.byte	0xff
	.zero		1


	//   ....[140]....
        /*09c8*/ 	.word	0x000089e0
        /*09cc*/ 	.word	0x00000003
        /*09d0*/ 	.word	0x000000a8
        /*09d4*/ 	.short	0x010a
        /*09d6*/ 	.byte	0xff
	.zero		1


	//   ....[141]....
        /*09d8*/ 	.word	0x00008a40
        /*09dc*/ 	.word	0x00000000
        /*09e0*/ 	.word	0x00000090
        /*09e4*/ 	.short	0x010a
        /*09e6*/ 	.byte	0xff
	.zero		1


	//   ....[142]....
        /*09e8*/ 	.word	0x00008aa0
        /*09ec*/ 	.word	0x00000000
        /*09f0*/ 	.word	0x00000098
        /*09f4*/ 	.short	0x010a
        /*09f6*/ 	.byte	0xff
	.zero		1


	//   ....[143]....
        /*09f8*/ 	.word	0x00008b00
        /*09fc*/ 	.word	0x00000000
        /*0a00*/ 	.word	0x000000a0
        /*0a04*/ 	.short	0x010a
        /*0a06*/ 	.byte	0xff
	.zero		1


	//   ....[144]....
        /*0a08*/ 	.word	0x00008b50
        /*0a0c*/ 	.word	0x00000000
        /*0a10*/ 	.word	0x000000c0
        /*0a14*/ 	.short	0x010a
        /*0a16*/ 	.byte	0xff
	.zero		1


	//   ....[145]....
        /*0a18*/ 	.word	0x00008bb0
        /*0a1c*/ 	.word	0x00000002
        /*0a20*/ 	.word	0x00000070
        /*0a24*/ 	.short	0x010a
        /*0a26*/ 	.byte	0xff
	.zero		1


	//   ....[146]....
        /*0a28*/ 	.word	0x00008c00
        /*0a2c*/ 	.word	0x0000004f
        /*0a30*/ 	.word	0x000000e0
        /*0a34*/ 	.short	0x010a
        /*0a36*/ 	.byte	0xff
	.zero		1


	//   ....[147]....
        /*0a38*/ 	.word	0x00008c50
        /*0a3c*/ 	.word	0x00000003
        /*0a40*/ 	.word	0x00000070
        /*0a44*/ 	.short	0x010a
        /*0a46*/ 	.byte	0xff
	.zero		1


	//   ....[148]....
        /*0a48*/ 	.word	0x00008ca0
        /*0a4c*/ 	.word	0x00000053
        /*0a50*/ 	.word	0x00000070
        /*0a54*/ 	.short	0x010a
        /*0a56*/ 	.byte	0xff
	.zero		1


	//   ....[149]....
        /*0a58*/ 	.word	0x00008cf0
        /*0a5c*/ 	.word	0x00000058
        /*0a60*/ 	.word	0x00000070
        /*0a64*/ 	.short	0x010a
        /*0a66*/ 	.byte	0xff
	.zero		1


	//----- nvinfo : EIATTR_NUM_MBARRIERS
	.align		4
.L_47:
        /*0a68*/ 	.byte	0x03, 0x38
        /*0a6a*/ 	.short	0x0028


	//----- nvinfo : EIATTR_EXIT_INSTR_OFFSETS
	.align		4
        /*0a6c*/ 	.byte	0x04, 0x1c
        /*0a6e*/ 	.short	(.L_49 - .L_48)


	//   ....[0]....
.L_48:
        /*0a70*/ 	.word	0x00002720


	//   ....[1]....
        /*0a74*/ 	.word	0x00002c10


	//   ....[2]....
        /*0a78*/ 	.word	0x00002c70


	//   ....[3]....
        /*0a7c*/ 	.word	0x00003bd0


	//   ....[4]....
        /*0a80*/ 	.word	0x00004c30


	//   ....[5]....
        /*0a84*/ 	.word	0x00004c70


	//   ....[6]....
        /*0a88*/ 	.word	0x00007f40


	//   ....[7]....
        /*0a8c*/ 	.word	0x00007fc0


	//   ....[8]....
        /*0a90*/ 	.word	0x00007ff0


	//   ....[9]....
        /*0a94*/ 	.word	0x00008060


	//----- nvinfo : EIATTR_MAX_THREADS
	.align		4
.L_49:
        /*0a98*/ 	.byte	0x04, 0x05
        /*0a9a*/ 	.short	(.L_51 - .L_50)
.L_50:
        /*0a9c*/ 	.word	0x00000100
        /*0aa0*/ 	.word	0x00000001
        /*0aa4*/ 	.word	0x00000001


	//----- nvinfo : EIATTR_CRS_STACK_SIZE
	.align		4
.L_51:
        /*0aa8*/ 	.byte	0x04, 0x1e
        /*0aaa*/ 	.short	(.L_53 - .L_52)
.L_52:
        /*0aac*/ 	.word	0x00000000


	//----- nvinfo : EIATTR_CBANK_PARAM_SIZE
	.align		4
.L_53:
        /*0ab0*/ 	.byte	0x03, 0x19
        /*0ab2*/ 	.short	0x0800


	//----- nvinfo : EIATTR_PARAM_CBANK
	.align		4
        /*0ab4*/ 	.byte	0x04, 0x0a
        /*0ab6*/ 	.short	(.L_55 - .L_54)
	.align		4
.L_54:
        /*0ab8*/ 	.word	index@(.nv.constant0._ZN7cutlass13device_kernelINS_4gemm6kernel13GemmUniversalIN4cute5tupleIJiiiiEEENS1_10collective13CollectiveMmaINS1_35MainloopSm100TmaUmmaWarpSpecializedILi7ELi2ELi4ENS5_IJNS4_1CILi1EEESB_SB_EEEEENS5_IJNSA_ILi64EEENSA_ILi128EEESE_EEENS_6half_tENS5_IJlSB_lEEESH_SI_NS4_8TiledMMAINS4_8MMA_AtomIJNS4_20SM100_MMA_F16BF16_SSISH_SH_fLi64ELi128ELNS4_4UMMA5MajorE0ELSN_0ELNSM_7ScaleInE0ELSO_0EEEEEENS4_6LayoutISC_NS5_IJNSA_ILi0EEESS_SS_EEEEENS5_IJNS4_10UnderscoreESV_SV_EEEEENS4_13SM90_TMA_LOADENS4_14ComposedLayoutINS4_7SwizzleILi3ELi4ELi3EEENS4_18smem_ptr_flag_bitsILi16EEENSR_INS5_IJNSA_ILi8EEESE_EEENS5_IJSE_SB_EEEEEEEvNS4_8identityESY_S18_vS19_EENS_8epilogue10collective18CollectiveEpilogueINS1B_23Sm100TmaWarpSpecializedILi4ELi2ELi16ELb1ELb0EEEJSG_NS5_IJNSR_ISE_SB_EENSR_INSA_ILi32EEESB_EEEEESH_SI_SH_SI_NS1B_6fusion15FusionCallbacksIS1F_NS1K_17LinearCombinationISH_fSH_fLNS_15FloatRoundStyleE2EEESG_S1J_JEEENS4_5SM1004TMEM4LOAD26SM100_TMEM_LOAD_16dp256b4xESY_NSZ_INS10_ILi2ELi4ELi3EEES13_NSR_INS5_IJS14_S1H_EEENS5_IJS1H_SB_EEEEEEENS4_17SM75_U32x4_LDSM_NENS4_14SM90_TMA_STOREES1Y_NS4_17SM90_U32x4_STSM_NENS4_39AutoVectorizingCopyWithAssumedAlignmentILi128EEEEEEvvEEEEvNT_6ParamsE)
        /*0abc*/ 	.short	0x0380
        /*0abe*/ 	.short	0x0800


	//----- nvinfo : EIATTR_SW_WAR
	.align		4
.L_55:
        /*0ac0*/ 	.byte	0x04, 0x36
        /*0ac2*/ 	.short	(.L_57 - .L_56)
.L_56:
        /*0ac4*/ 	.word	0x00000008
.L_57:


//--------------------- .nv.callgraph             --------------------------
	.section	.nv.callgraph,"",@"SHT_CUDA_CALLGRAPH"
	.align	4
	.sectionentsize	8
	.align		4
        /*0000*/ 	.word	0x00000000
	.align		4
        /*0004*/ 	.word	0xffffffff
	.align		4
        /*0008*/ 	.word	index@(_ZN7cutlass13device_kernelINS_4gemm6kernel13GemmUniversalIN4cute5tupleIJiiiiEEENS1_10collective13CollectiveMmaINS1_35MainloopSm100TmaUmmaWarpSpecializedILi7ELi2ELi4ENS5_IJNS4_1CILi1EEESB_SB_EEEEENS5_IJNSA_ILi64EEENSA_ILi128EEESE_EEENS_6half_tENS5_IJlSB_lEEESH_SI_NS4_8TiledMMAINS4_8MMA_AtomIJNS4_20SM100_MMA_F16BF16_SSISH_SH_fLi64ELi128ELNS4_4UMMA5MajorE0ELSN_0ELNSM_7ScaleInE0ELSO_0EEEEEENS4_6LayoutISC_NS5_IJNSA_ILi0EEESS_SS_EEEEENS5_IJNS4_10UnderscoreESV_SV_EEEEENS4_13SM90_TMA_LOADENS4_14ComposedLayoutINS4_7SwizzleILi3ELi4ELi3EEENS4_18smem_ptr_flag_bitsILi16EEENSR_INS5_IJNSA_ILi8EEESE_EEENS5_IJSE_SB_EEEEEEEvNS4_8identityESY_S18_vS19_EENS_8epilogue10collective18CollectiveEpilogueINS1B_23Sm100TmaWarpSpecializedILi4ELi2ELi16ELb1ELb0EEEJSG_NS5_IJNSR_ISE_SB_EENSR_INSA_ILi32EEESB_EEEEESH_SI_SH_SI_NS1B_6fusion15FusionCallbacksIS1F_NS1K_17LinearCombinationISH_fSH_fLNS_15FloatRoundStyleE2EEESG_S1J_JEEENS4_5SM1004TMEM4LOAD26SM100_TMEM_LOAD_16dp256b4xESY_NSZ_INS10_ILi2ELi4ELi3EEES13_NSR_INS5_IJS14_S1H_EEENS5_IJS1H_SB_EEEEEEENS4_17SM75_U32x4_LDSM_NENS4_14SM90_TMA_STOREES1Y_NS4_17SM90_U32x4_STSM_NENS4_39AutoVectorizingCopyWithAssumedAlignmentILi128EEEEEEvvEEEEvNT_6ParamsE)
	.align		4
        /*000c*/ 	.word	index@(__assertfail)
	.align		4
        /*0010*/ 	.word	0x00000000
	.align		4
        /*0014*/ 	.word	0xfffffffe
	.align		4
        /*0018*/ 	.word	0x00000000
	.align		4
        /*001c*/ 	.word	0xfffffffd
	.align		4
        /*0020*/ 	.word	0x00000000
	.align		4
        /*0024*/ 	.word	0xfffffffc


//--------------------- .nv.constant4             --------------------------
	.section	.nv.constant4,"a",@progbits
	.align	8
	.align		8
.nv.constant4:
        /*0000*/ 	.dword	__assertfail
	.align		8
        /*0008*/ 	.dword	__unnamed_1
	.align		8
        /*0010*/ 	.dword	__unnamed_2
	.align		8
        /*0018*/ 	.dword	_ZN40_INTERNAL_9825f260_4_k_cu_31185556_304674cuda3std3__45__cpo5beginE
	.align		8
        /*0020*/ 	.dword	_ZN40_INTERNAL_9825f260_4_k_cu_31185556_304674cuda3std3__45__cpo3endE
	.align		8
        /*0028*/ 	.dword	_ZN40_INTERNAL_9825f260_4_k_cu_31185556_304674cuda3std3__45__cpo6cbeginE
	.align		8
        /*0030*/ 	.dword	_ZN40_INTERNAL_9825f260_4_k_cu_31185556_304674cuda3std3__45__cpo4cendE
	.align		8
        /*0038*/ 	.dword	_ZN40_INTERNAL_9825f260_4_k_cu_31185556_304674cuda3std3__442_GLOBAL__N__9825f260_4_k_cu_31185556_304676ignoreE
	.align		8
        /*0040*/ 	.dword	_ZN40_INTERNAL_9825f260_4_k_cu_31185556_304674cuda3std3__419piecewise_constructE
	.align		8
        /*0048*/ 	.dword	_ZN40_INTERNAL_9825f260_4_k_cu_31185556_304674cuda3std3__48in_placeE
	.align		8
        /*0050*/ 	.dword	_ZN40_INTERNAL_9825f260_4_k_cu_31185556_304674cuda3std6ranges3__45__cpo4swapE
	.align		8
        /*0058*/ 	.dword	_ZN40_INTERNAL_9825f260_4_k_cu_31185556_304674cuda3std6ranges3__45__cpo9iter_moveE
	.align		8
        /*0060*/ 	.dword	_ZN40_INTERNAL_9825f260_4_k_cu_31185556_304674cute7productE
	.align		8
        /*0068*/ 	.dword	_ZN40_INTERNAL_9825f260_4_k_cu_31185556_304674cute1_E
	.align		8
        /*0070*/ 	.dword	$str$25
	.align		8
        /*0078*/ 	.dword	$str$26
	.align		8
        /*0080*/ 	.dword	$str$27
	.align		8
        /*0088*/ 	.dword	$str$28


//--------------------- .text._ZN7cutlass13device_kernelINS_4gemm6kernel13GemmUniversalIN4cute5tupleIJiiiiEEENS1_10collective13CollectiveMmaINS1_35MainloopSm100TmaUmmaWarpSpecializedILi7ELi2ELi4ENS5_IJNS4_1CILi1EEESB_SB_EEEEENS5_IJNSA_ILi64EEENSA_ILi128EEESE_EEENS_6half_tENS5_IJlSB_lEEESH_SI_NS4_8TiledMMAINS4_8MMA_AtomIJNS4_20SM100_MMA_F16BF16_SSISH_SH_fLi64ELi128ELNS4_4UMMA5MajorE0ELSN_0ELNSM_7ScaleInE0ELSO_0EEEEEENS4_6LayoutISC_NS5_IJNSA_ILi0EEESS_SS_EEEEENS5_IJNS4_10UnderscoreESV_SV_EEEEENS4_13SM90_TMA_LOADENS4_14ComposedLayoutINS4_7SwizzleILi3ELi4ELi3EEENS4_18smem_ptr_flag_bitsILi16EEENSR_INS5_IJNSA_ILi8EEESE_EEENS5_IJSE_SB_EEEEEEEvNS4_8identityESY_S18_vS19_EENS_8epilogue10collective18CollectiveEpilogueINS1B_23Sm100TmaWarpSpecializedILi4ELi2ELi16ELb1ELb0EEEJSG_NS5_IJNSR_ISE_SB_EENSR_INSA_ILi32EEESB_EEEEESH_SI_SH_SI_NS1B_6fusion15FusionCallbacksIS1F_NS1K_17LinearCombinationISH_fSH_fLNS_15FloatRoundStyleE2EEESG_S1J_JEEENS4_5SM1004TMEM4LOAD26SM100_TMEM_LOAD_16dp256b4xESY_NSZ_INS10_ILi2ELi4ELi3EEES13_NSR_INS5_IJS14_S1H_EEENS5_IJS1H_SB_EEEEEEENS4_17SM75_U32x4_LDSM_NENS4_14SM90_TMA_STOREES1Y_NS4_17SM90_U32x4_STSM_NENS4_39AutoVectorizingCopyWithAssumedAlignmentILi128EEEEEEvvEEEEvNT_6ParamsE --------------------------
	.section	.text._ZN7cutlass13device_kernelINS_4gemm6kernel13GemmUniversalIN4cute5tupleIJiiiiEEENS1_10collective13CollectiveMmaINS1_35MainloopSm100TmaUmmaWarpSpecializedILi7ELi2ELi4ENS5_IJNS4_1CILi1EEESB_SB_EEEEENS5_IJNSA_ILi64EEENSA_ILi128EEESE_EEENS_6half_tENS5_IJlSB_lEEESH_SI_NS4_8TiledMMAINS4_8MMA_AtomIJNS4_20SM100_MMA_F16BF16_SSISH_SH_fLi64ELi128ELNS4_4UMMA5MajorE0ELSN_0ELNSM_7ScaleInE0ELSO_0EEEEEENS4_6LayoutISC_NS5_IJNSA_ILi0EEESS_SS_EEEEENS5_IJNS4_10UnderscoreESV_SV_EEEEENS4_13SM90_TMA_LOADENS4_14ComposedLayoutINS4_7SwizzleILi3ELi4ELi3EEENS4_18smem_ptr_flag_bitsILi16EEENSR_INS5_IJNSA_ILi8EEESE_EEENS5_IJSE_SB_EEEEEEEvNS4_8identityESY_S18_vS19_EENS_8epilogue10collective18CollectiveEpilogueINS1B_23Sm100TmaWarpSpecializedILi4ELi2ELi16ELb1ELb0EEEJSG_NS5_IJNSR_ISE_SB_EENSR_INSA_ILi32EEESB_EEEEESH_SI_SH_SI_NS1B_6fusion15FusionCallbacksIS1F_NS1K_17LinearCombinationISH_fSH_fLNS_15FloatRoundStyleE2EEESG_S1J_JEEENS4_5SM1004TMEM4LOAD26SM100_TMEM_LOAD_16dp256b4xESY_NSZ_INS10_ILi2ELi4ELi3EEES13_NSR_INS5_IJS14_S1H_EEENS5_IJS1H_SB_EEEEEEENS4_17SM75_U32x4_LDSM_NENS4_14SM90_TMA_STOREES1Y_NS4_17SM90_U32x4_STSM_NENS4_39AutoVectorizingCopyWithAssumedAlignmentILi128EEEEEEvvEEEEvNT_6ParamsE,"ax",@progbits
	.align	128
.text._ZN7cutlass13device_kernelINS_4gemm6kernel13GemmUniversalIN4cute5tupleIJiiiiEEENS1_10collective13CollectiveMmaINS1_35MainloopSm100TmaUmmaWarpSpecializedILi7ELi2ELi4ENS5_IJNS4_1CILi1EEESB_SB_EEEEENS5_IJNSA_ILi64EEENSA_ILi128EEESE_EEENS_6half_tENS5_IJlSB_lEEESH_SI_NS4_8TiledMMAINS4_8MMA_AtomIJNS4_20SM100_MMA_F16BF16_SSISH_SH_fLi64ELi128ELNS4_4UMMA5MajorE0ELSN_0ELNSM_7ScaleInE0ELSO_0EEEEEENS4_6LayoutISC_NS5_IJNSA_ILi0EEESS_SS_EEEEENS5_IJNS4_10UnderscoreESV_SV_EEEEENS4_13SM90_TMA_LOADENS4_14ComposedLayoutINS4_7SwizzleILi3ELi4ELi3EEENS4_18smem_ptr_flag_bitsILi16EEENSR_INS5_IJNSA_ILi8EEESE_EEENS5_IJSE_SB_EEEEEEEvNS4_8identityESY_S18_vS19_EENS_8epilogue10collective18CollectiveEpilogueINS1B_23Sm100TmaWarpSpecializedILi4ELi2ELi16ELb1ELb0EEEJSG_NS5_IJNSR_ISE_SB_EENSR_INSA_ILi32EEESB_EEEEESH_SI_SH_SI_NS1B_6fusion15FusionCallbacksIS1F_NS1K_17LinearCombinationISH_fSH_fLNS_15FloatRoundStyleE2EEESG_S1J_JEEENS4_5SM1004TMEM4LOAD26SM100_TMEM_LOAD_16dp256b4xESY_NSZ_INS10_ILi2ELi4ELi3EEES13_NSR_INS5_IJS14_S1H_EEENS5_IJS1H_SB_EEEEEEENS4_17SM75_U32x4_LDSM_NENS4_14SM90_TMA_STOREES1Y_NS4_17SM90_U32x4_STSM_NENS4_39AutoVectorizingCopyWithAssumedAlignmentILi128EEEEEEvvEEEEvNT_6ParamsE:
        .type           _ZN7cutlass13device_kernelINS_4gemm6kernel13GemmUniversalIN4cute5tupleIJiiiiEEENS1_10collective13CollectiveMmaINS1_35MainloopSm100TmaUmmaWarpSpecializedILi7ELi2ELi4ENS5_IJNS4_1CILi1EEESB_SB_EEEEENS5_IJNSA_ILi64EEENSA_ILi128EEESE_EEENS_6half_tENS5_IJlSB_lEEESH_SI_NS4_8TiledMMAINS4_8MMA_AtomIJNS4_20SM100_MMA_F16BF16_SSISH_SH_fLi64ELi128ELNS4_4UMMA5MajorE0ELSN_0ELNSM_7ScaleInE0ELSO_0EEEEEENS4_6LayoutISC_NS5_IJNSA_ILi0EEESS_SS_EEEEENS5_IJNS4_10UnderscoreESV_SV_EEEEENS4_13SM90_TMA_LOADENS4_14ComposedLayoutINS4_7SwizzleILi3ELi4ELi3EEENS4_18smem_ptr_flag_bitsILi16EEENSR_INS5_IJNSA_ILi8EEESE_EEENS5_IJSE_SB_EEEEEEEvNS4_8identityESY_S18_vS19_EENS_8epilogue10collective18CollectiveEpilogueINS1B_23Sm100TmaWarpSpecializedILi4ELi2ELi16ELb1ELb0EEEJSG_NS5_IJNSR_ISE_SB_EENSR_INSA_ILi32EEESB_EEEEESH_SI_SH_SI_NS1B_6fusion15FusionCallbacksIS1F_NS1K_17LinearCombinationISH_fSH_fLNS_15FloatRoundStyleE2EEESG_S1J_JEEENS4_5SM1004TMEM4LOAD26SM100_TMEM_LOAD_16dp256b4xESY_NSZ_INS10_ILi2ELi4ELi3EEES13_NSR_INS5_IJS14_S1H_EEENS5_IJS1H_SB_EEEEEEENS4_17SM75_U32x4_LDSM_NENS4_14SM90_TMA_STOREES1Y_NS4_17SM90_U32x4_STSM_NENS4_39AutoVectorizingCopyWithAssumedAlignmentILi128EEEEEEvvEEEEvNT_6ParamsE,@function
        .size           _ZN7cutlass13device_kernelINS_4gemm6kernel13GemmUniversalIN4cute5tupleIJiiiiEEENS1_10collective13CollectiveMmaINS1_35MainloopSm100TmaUmmaWarpSpecializedILi7ELi2ELi4ENS5_IJNS4_1CILi1EEESB_SB_EEEEENS5_IJNSA_ILi64EEENSA_ILi128EEESE_EEENS_6half_tENS5_IJlSB_lEEESH_SI_NS4_8TiledMMAINS4_8MMA_AtomIJNS4_20SM100_MMA_F16BF16_SSISH_SH_fLi64ELi128ELNS4_4UMMA5MajorE0ELSN_0ELNSM_7ScaleInE0ELSO_0EEEEEENS4_6LayoutISC_NS5_IJNSA_ILi0EEESS_SS_EEEEENS5_IJNS4_10UnderscoreESV_SV_EEEEENS4_13SM90_TMA_LOADENS4_14ComposedLayoutINS4_7SwizzleILi3ELi4ELi3EEENS4_18smem_ptr_flag_bitsILi16EEENSR_INS5_IJNSA_ILi8EEESE_EEENS5_IJSE_SB_EEEEEEEvNS4_8identityESY_S18_vS19_EENS_8epilogue10collective18CollectiveEpilogueINS1B_23Sm100TmaWarpSpecializedILi4ELi2ELi16ELb1ELb0EEEJSG_NS5_IJNSR_ISE_SB_EENSR_INSA_ILi32EEESB_EEEEESH_SI_SH_SI_NS1B_6fusion15FusionCallbacksIS1F_NS1K_17LinearCombinationISH_fSH_fLNS_15FloatRoundStyleE2EEESG_S1J_JEEENS4_5SM1004TMEM4LOAD26SM100_TMEM_LOAD_16dp256b4xESY_NSZ_INS10_ILi2ELi4ELi3EEES13_NSR_INS5_IJS14_S1H_EEENS5_IJS1H_SB_EEEEEEENS4_17SM75_U32x4_LDSM_NENS4_14SM90_TMA_STOREES1Y_NS4_17SM90_U32x4_STSM_NENS4_39AutoVectorizingCopyWithAssumedAlignmentILi128EEEEEEvvEEEEvNT_6ParamsE,(.L_x_185 - _ZN7cutlass13device_kernelINS_4gemm6kernel13GemmUniversalIN4cute5tupleIJiiiiEEENS1_10collective13CollectiveMmaINS1_35MainloopSm100TmaUmmaWarpSpecializedILi7ELi2ELi4ENS5_IJNS4_1CILi1EEESB_SB_EEEEENS5_IJNSA_ILi64EEENSA_ILi128EEESE_EEENS_6half_tENS5_IJlSB_lEEESH_SI_NS4_8TiledMMAINS4_8MMA_AtomIJNS4_20SM100_MMA_F16BF16_SSISH_SH_fLi64ELi128ELNS4_4UMMA5MajorE0ELSN_0ELNSM_7ScaleInE0ELSO_0EEEEEENS4_6LayoutISC_NS5_IJNSA_ILi0EEESS_SS_EEEEENS5_IJNS4_10UnderscoreESV_SV_EEEEENS4_13SM90_TMA_LOADENS4_14ComposedLayoutINS4_7SwizzleILi3ELi4ELi3EEENS4_18smem_ptr_flag_bitsILi16EEENSR_INS5_IJNSA_ILi8EEESE_EEENS5_IJSE_SB_EEEEEEEvNS4_8identityESY_S18_vS19_EENS_8epilogue10collective18CollectiveEpilogueINS1B_23Sm100TmaWarpSpecializedILi4ELi2ELi16ELb1ELb0EEEJSG_NS5_IJNSR_ISE_SB_EENSR_INSA_ILi32EEESB_EEEEESH_SI_SH_SI_NS1B_6fusion15FusionCallbacksIS1F_NS1K_17LinearCombinationISH_fSH_fLNS_15FloatRoundStyleE2EEESG_S1J_JEEENS4_5SM1004TMEM4LOAD26SM100_TMEM_LOAD_16dp256b4xESY_NSZ_INS10_ILi2ELi4ELi3EEES13_NSR_INS5_IJS14_S1H_EEENS5_IJS1H_SB_EEEEEEENS4_17SM75_U32x4_LDSM_NENS4_14SM90_TMA_STOREES1Y_NS4_17SM90_U32x4_STSM_NENS4_39AutoVectorizingCopyWithAssumedAlignmentILi128EEEEEEvvEEEEvNT_6ParamsE)
        .other          _ZN7cutlass13device_kernelINS_4gemm6kernel13GemmUniversalIN4cute5tupleIJiiiiEEENS1_10collective13CollectiveMmaINS1_35MainloopSm100TmaUmmaWarpSpecializedILi7ELi2ELi4ENS5_IJNS4_1CILi1EEESB_SB_EEEEENS5_IJNSA_ILi64EEENSA_ILi128EEESE_EEENS_6half_tENS5_IJlSB_lEEESH_SI_NS4_8TiledMMAINS4_8MMA_AtomIJNS4_20SM100_MMA_F16BF16_SSISH_SH_fLi64ELi128ELNS4_4UMMA5MajorE0ELSN_0ELNSM_7ScaleInE0ELSO_0EEEEEENS4_6LayoutISC_NS5_IJNSA_ILi0EEESS_SS_EEEEENS5_IJNS4_10UnderscoreESV_SV_EEEEENS4_13SM90_TMA_LOADENS4_14ComposedLayoutINS4_7SwizzleILi3ELi4ELi3EEENS4_18smem_ptr_flag_bitsILi16EEENSR_INS5_IJNSA_ILi8EEESE_EEENS5_IJSE_SB_EEEEEEEvNS4_8identityESY_S18_vS19_EENS_8epilogue10collective18CollectiveEpilogueINS1B_23Sm100TmaWarpSpecializedILi4ELi2ELi16ELb1ELb0EEEJSG_NS5_IJNSR_ISE_SB_EENSR_INSA_ILi32EEESB_EEEEESH_SI_SH_SI_NS1B_6fusion15FusionCallbacksIS1F_NS1K_17LinearCombinationISH_fSH_fLNS_15FloatRoundStyleE2EEESG_S1J_JEEENS4_5SM1004TMEM4LOAD26SM100_TMEM_LOAD_16dp256b4xESY_NSZ_INS10_ILi2ELi4ELi3EEES13_NSR_INS5_IJS14_S1H_EEENS5_IJS1H_SB_EEEEEEENS4_17SM75_U32x4_LDSM_NENS4_14SM90_TMA_STOREES1Y_NS4_17SM90_U32x4_STSM_NENS4_39AutoVectorizingCopyWithAssumedAlignmentILi128EEEEEEvvEEEEvNT_6ParamsE,@"STO_CUDA_ENTRY STV_DEFAULT"
_ZN7cutlass13device_kernelINS_4gemm6kernel13GemmUniversalIN4cute5tupleIJiiiiEEENS1_10collective13CollectiveMmaINS1_35MainloopSm100TmaUmmaWarpSpecializedILi7ELi2ELi4ENS5_IJNS4_1CILi1EEESB_SB_EEEEENS5_IJNSA_ILi64EEENSA_ILi128EEESE_EEENS_6half_tENS5_IJlSB_lEEESH_SI_NS4_8TiledMMAINS4_8MMA_AtomIJNS4_20SM100_MMA_F16BF16_SSISH_SH_fLi64ELi128ELNS4_4UMMA5MajorE0ELSN_0ELNSM_7ScaleInE0ELSO_0EEEEEENS4_6LayoutISC_NS5_IJNSA_ILi0EEESS_SS_EEEEENS5_IJNS4_10UnderscoreESV_SV_EEEEENS4_13SM90_TMA_LOADENS4_14ComposedLayoutINS4_7SwizzleILi3ELi4ELi3EEENS4_18smem_ptr_flag_bitsILi16EEENSR_INS5_IJNSA_ILi8EEESE_EEENS5_IJSE_SB_EEEEEEEvNS4_8identityESY_S18_vS19_EENS_8epilogue10collective18CollectiveEpilogueINS1B_23Sm100TmaWarpSpecializedILi4ELi2ELi16ELb1ELb0EEEJSG_NS5_IJNSR_ISE_SB_EENSR_INSA_ILi32EEESB_EEEEESH_SI_SH_SI_NS1B_6fusion15FusionCallbacksIS1F_NS1K_17LinearCombinationISH_fSH_fLNS_15FloatRoundStyleE2EEESG_S1J_JEEENS4_5SM1004TMEM4LOAD26SM100_TMEM_LOAD_16dp256b4xESY_NSZ_INS10_ILi2ELi4ELi3EEES13_NSR_INS5_IJS14_S1H_EEENS5_IJS1H_SB_EEEEEEENS4_17SM75_U32x4_LDSM_NENS4_14SM90_TMA_STOREES1Y_NS4_17SM90_U32x4_STSM_NENS4_39AutoVectorizingCopyWithAssumedAlignmentILi128EEEEEEvvEEEEvNT_6ParamsE:
[----:B------:R-:W1:Y:S01]  /*0000*/  LDC R1, c[0x0][0x37c] ;  /* 0x0000df00ff017b82 */ /* 0x000e620000000800 */
[----:B------:R-:W2:Y:S01]  /*0010*/  S2R R72, SR_TID.X ;  /* 0x0000000000487919 */ /* 0x000ea20000002100 */
[----:B------:R-:W3:Y:S01]  /*0020*/  LDCU.64 UR4, c[0x0][0x890] ;  /* 0x00011200ff0477ac */ /* 0x000ee20008000a00 */
[----:B------:R-:W-:Y:S02]  /*0030*/  PRMT R59, RZ, 0x7610, R59 ;  /* 0x00007610ff3b7816 */ /* 0x000fe4000000003b */
[----:B------:R-:W-:Y:S01]  /*0040*/  ELECT P5, URZ, PT ;  /* 0x0000000000ff782f */ /* 0x000fe200038a0000 */
[----:B------:R-:W4:Y:S01]  /*0050*/  LDCU.64 UR46, c[0x0][0x358] ;  /* 0x00006b00ff2e77ac */ /* 0x000f220008000a00 */
[----:B---3--:R-:W-:-:S04]  /*0060*/  UISETP.NE.U32.AND UP0, UPT, UR4, URZ, UPT ;  /* 0x000000ff0400728c */ /* 0x008fc8000bf05070 */
[----:B------:R-:W-:Y:S01]  /*0070*/  UISETP.NE.AND.EX UP0, UPT, UR5, URZ, UPT, UP0 ;  /* 0x000000ff0500728c */ /* 0x000fe2000bf05300 */
[----:B--2---:R-:W-:-:S05]  /*0080*/  SHF.R.U32.HI R65, RZ, 0x5, R72 ;  /* 0x00000005ff417819 */ /* 0x004fca0000011648 */
[----:B------:R-:W2:Y:S02]  /*0090*/  SHFL.IDX PT, R0, R65, RZ, 0x1f ;  /* 0x00001fff41007589 */ /* 0x000ea400000e0000 */
[----:B--2---:R-:W-:Y:S01]  /*00a0*/  R2UR UR8, R0 ;  /* 0x00000000000872ca */ /* 0x004fe200000e0000 */
[----:B-1--4-:R-:W-:-:S14]  /*00b0*/  BRA.U UP0, `(.L_x_0) ;  /* 0x00000001002c7547 */ /* 0x012fdc000b800000 */
[----:B------:R-:W1:Y:S02]  /*00c0*/  LDCU.64 UR6, c[0x0][0x888] ;  /* 0x00011100ff0677ac */ /* 0x000e640008000a00 */
[----:B-1----:R-:W-:-:S04]  /*00d0*/  UISETP.NE.U32.AND UP0, UPT, UR6, URZ, UPT ;  /* 0x000000ff0600728c */ /* 0x002fc8000bf05070 */
[----:B------:R-:W-:-:S09]  /*00e0*/  UISETP.NE.AND.EX UP0, UPT, UR7, URZ, UPT, UP0 ;  /* 0x000000ff0700728c */ /* 0x000fd2000bf05300 */
[----:B------:R-:W-:Y:S05]  /*00f0*/  BRA.U !UP0, `(.L_x_1) ;  /* 0x0000000108107547 */ /* 0x000fea000b800000 */
[----:B------:R-:W1:Y:S02]  /*0100*/  LDC.64 R2, c[0x0][0x888] ;  /* 0x00022200ff027b82 */ /* 0x000e640000000a00 */
[----:B-1----:R1:W5:Y:S01]  /*0110*/  LDG.E R35, desc[UR46][R2.64] ;  /* 0x0000002e02237981 */ /* 0x002362000c1e1900 */
[----:B------:R-:W-:Y:S01]  /*0120*/  HFMA2 R59, -RZ, RZ, 0, 5.9604644775390625e-08 ;  /* 0x00000001ff3b7431 */ /* 0x000fe200000001ff */
[----:B------:R-:W-:Y:S05]  /*0130*/  BRA `(.L_x_0) ;  /* 0x00000000000c7947 */ /* 0x000fea0003800000 */
.L_x_1:
[----:B------:R-:W1:Y:S01]  /*0140*/  LDCU UR6, c[0x0][0x880] ;  /* 0x00011000ff0677ac */ /* 0x000e620008000800 */
[----:B------:R-:W-:Y:S01]  /*0150*/  HFMA2 R59, -RZ, RZ, 0, 5.9604644775390625e-08 ;  /* 0x00000001ff3b7431 */ /* 0x000fe200000001ff */
[----:B-1----:R-:W-:-:S07]  /*0160*/  MOV R35, UR6 ;  /* 0x0000000600237c02 */ /* 0x002fce0008000f00 */
.L_x_0:
[----:B------:R-:W2:Y:S02]  /*0170*/  LDCU.64 UR6, c[0x0][0x8b0] ;  /* 0x00011600ff0677ac */ /* 0x000ea40008000a00 */
[----:B--2---:R-:W-:-:S04]  /*0180*/  UISETP.NE.U32.AND UP0, UPT, UR6, URZ, UPT ;  /* 0x000000ff0600728c */ /* 0x004fc8000bf05070 */
[----:B------:R-:W-:-:S09]  /*0190*/  UISETP.NE.AND.EX UP0, UPT, UR7, URZ, UPT, UP0 ;  /* 0x000000ff0700728c */ /* 0x000fd2000bf05300 */
[----:B------:R-:W-:Y:S05]  /*01a0*/  BRA.U UP0, `(.L_x_2) ;  /* 0x0000000100247547 */ /* 0x000fea000b800000 */
[----:B------:R-:W2:Y:S02]  /*01b0*/  LDCU.64 UR6, c[0x0][0x8a8] ;  /* 0x00011500ff0677ac */ /* 0x000ea40008000a00 */
[----:B--2---:R-:W-:-:S04]  /*01c0*/  UISETP.NE.U32.AND UP0, UPT, UR6, URZ, UPT ;  /* 0x000000ff0600728c */ /* 0x004fc8000bf05070 */
[----:B------:R-:W-:-:S09]  /*01d0*/  UISETP.NE.AND.EX UP0, UPT, UR7, URZ, UPT, UP0 ;  /* 0x000000ff0700728c */ /* 0x000fd2000bf05300 */
[----:B------:R-:W-:Y:S05]  /*01e0*/  BRA.U !UP0, `(.L_x_3) ;  /* 0x00000001080c7547 */ /* 0x000fea000b800000 */
[----:B-1----:R-:W1:Y:S02]  /*01f0*/  LDC.64 R2, c[0x0][0x8a8] ;  /* 0x00022a00ff027b82 */ /* 0x002e640000000a00 */
[----:B-1----:R2:W5:Y:S01]  /*0200*/  LDG.E R33, desc[UR46][R2.64] ;  /* 0x0000002e02217981 */ /* 0x002562000c1e1900 */
[----:B------:R-:W-:Y:S05]  /*0210*/  BRA `(.L_x_2) ;  /* 0x0000000000087947 */ /* 0x000fea0003800000 */
.L_x_3:
[----:B------:R-:W2:Y:S02]  /*0220*/  LDCU UR6, c[0x0][0x8a0] ;  /* 0x00011400ff0677ac */ /* 0x000ea40008000800 */
[----:B--2---:R-:W-:Y:S02]  /*0230*/  MOV R33, UR6 ;  /* 0x0000000600217c02 */ /* 0x004fe40008000f00 */
.L_x_2:
[----:B------:R-:W-:Y:S01]  /*0240*/  IMAD.U32 R0, RZ, RZ, UR8 ;  /* 0x00000008ff007e24 */ /* 0x000fe2000f8e00ff */
[----:B------:R-:W-:Y:S04]  /*0250*/  BSSY.RECONVERGENT B0, `(.L_x_4) ;  /* 0x000000c000007945 */ /* 0x000fe80003800200 */
[C---:B------:R-:W-:Y:S02]  /*0260*/  ISETP.NE.OR P1, PT, R0.reuse, 0x1, !P5 ;  /* 0x000000010000780c */ /* 0x040fe40006f25670 */
[----:B------:R-:W-:-:S11]  /*0270*/  ISETP.NE.OR P0, PT, R0, 0x3, !P5 ;  /* 0x000000030000780c */ /* 0x000fd60006f05670 */
[----:B------:R-:W-:Y:S05]  /*0280*/  @P1 BRA `(.L_x_5) ;  /* 0x0000000000201947 */ /* 0x000fea0003800000 */
[----:B------:R-:W3:Y:S02]  /*0290*/  LDCU.64 UR6, c[0x0][0x348] ;  /* 0x00006900ff0677ac */ /* 0x000ee40008000a00 */
[----:B---3--:R-:W-:Y:S02]  /*02a0*/  UIADD3 UR10, UP1, UPT, UR6, 0x80, URZ ;  /* 0x00000080060a7890 */ /* 0x008fe4000ff3e0ff */
[----:B------:R-:W-:Y:S02]  /*02b0*/  UIADD3 UR6, UP0, UPT, UR6, 0x180, URZ ;  /* 0x0000018006067890 */ /* 0x000fe4000ff1e0ff */
[----:B------:R-:W-:Y:S02]  /*02c0*/  UIADD3.X UR11, UPT, UPT, URZ, UR7, URZ, UP1, !UPT ;  /* 0x00000007ff0b7290 */ /* 0x000fe40008ffe4ff */
[----:B------:R-:W-:-:S07]  /*02d0*/  UIADD3.X UR7, UPT, UPT, URZ, UR7, URZ, UP0, !UPT ;  /* 0x00000007ff077290 */ /* 0x000fce00087fe4ff */
[----:B------:R3:W-:Y:S02]  /*02e0*/  UTMACCTL.PF [UR10] ;  /* 0x000000000a0079b9 */ /* 0x0007e40008040000 */
[----:B------:R3:W-:Y:S02]  /*02f0*/  UTMACCTL.PF [UR6] ;  /* 0x00000000060079b9 */ /* 0x0007e40008040000 */
[----:B---3--:R-:W-:Y:S01]  /*0300*/  NOP ;  /* 0x0000000000007918 */ /* 0x008fe20000000000 */
.L_x_5:
[----:B------:R-:W-:Y:S05]  /*0310*/  BSYNC.RECONVERGENT B0 ;  /* 0x0000000000007941 */ /* 0x000fea0003800200 */
.L_x_4:
[----:B------:R-:W-:Y:S04]  /*0320*/  BSSY.RECONVERGENT B0, `(.L_x_6) ;  /* 0x000000a000007945 */ /* 0x000fe80003800200 */
        /* <DEDUP_REMOVED lines=9> */
.L_x_7:
[----:B------:R-:W-:Y:S05]  /*03c0*/  BSYNC.RECONVERGENT B0 ;  /* 0x0000000000007941 */ /* 0x000fea0003800200 */
.L_x_6:
[----:B------:R-:W3:Y:S01]  /*03d0*/  LDCU.64 UR6, c[0x0][0x888] ;  /* 0x00011100ff0677ac */ /* 0x000ee20008000a00 */
[----:B------:R-:W-:Y:S02]  /*03e0*/  UISETP.EQ.U32.AND UP1, UPT, UR4, URZ, UPT ;  /* 0x000000ff0400728c */ /* 0x000fe4000bf22070 */
[----:B------:R-:W-:Y:S02]  /*03f0*/  UPLOP3.LUT UP2, UPT, UPT, UPT, UPT, 0x80, 0x8 ;  /* 0x000000000008789c */ /* 0x000fe40003f4f070 */
[----:B---3--:R-:W-:-:S04]  /*0400*/  UISETP.NE.U32.AND UP0, UPT, UR6, URZ, UPT ;  /* 0x000000ff0600728c */ /* 0x008fc8000bf05070 */
[----:B------:R-:W-:-:S04]  /*0410*/  UISETP.NE.AND.EX UP0, UPT, UR7, URZ, UPT, UP0 ;  /* 0x000000ff0700728c */ /* 0x000fc8000bf05300 */
[----:B------:R-:W-:-:S04]  /*0420*/  UISETP.EQ.OR.EX UP3, UPT, UR5, URZ, !UP0, UP1 ;  /* 0x000000ff0500728c */ /* 0x000fc8000c762710 */
[----:B------:R-:W-:-:S05]  /*0430*/  UP2UR UR50, UPR, URZ, 0x8 ;  /* 0x00000008ff327883 */ /* 0x000fca0008000000 */
[----:B------:R-:W-:Y:S07]  /*0440*/  BRA.U !UP3, `(.L_x_8) ;  /* 0x000000010b207547 */ /* 0x000fee000b800000 */
[----:B------:R-:W-:Y:S01]  /*0450*/  UISETP.NE.U32.AND UP2, UPT, UR4, URZ, UPT ;  /* 0x000000ff0400728c */ /* 0x000fe2000bf45070 */
[----:B-----5:R-:W-:Y:S01]  /*0460*/  FSETP.NEU.AND P0, PT, R35, RZ, PT ;  /* 0x000000ff2300720b */ /* 0x020fe20003f0d000 */
[----:B------:R-:W-:Y:S02]  /*0470*/  USEL UR4, URZ, 0xffffffff, UP0 ;  /* 0xffffffffff047887 */ /* 0x000fe40008000000 */
[----:B------:R-:W-:-:S10]  /*0480*/  UISETP.NE.AND.EX UP2, UPT, UR5, URZ, UPT, UP2 ;  /* 0x000000ff0500728c */ /* 0x000fd4000bf45320 */
[----:B------:R-:W-:Y:S01]  /*0490*/  VOTEU.ANY UP1, P0 ;  /* 0x0000000000ff7886 */ /* 0x000fe20000020100 */
[----:B------:R-:W-:-:S04]  /*04a0*/  @!UP2 USEL UR4, URZ, 0xffffffff, UP1 ;  /* 0xffffffffff04a887 */ /* 0x000fc80008800000 */
[----:B------:R-:W-:-:S04]  /*04b0*/  ULOP3.LUT UR4, UR4, 0x1, URZ, 0xc0, !UPT ;  /* 0x0000000104047892 */ /* 0x000fc8000f8ec0ff */
[----:B------:R-:W-:-:S11]  /*04c0*/  UISETP.NE.U32.AND UP2, UPT, UR4, 0x1, UPT ;  /* 0x000000010400788c */ /* 0x000fd6000bf45070 */
.L_x_8:
[----:B-12---:R-:W1:Y:S01]  /*04d0*/  SHFL.IDX PT, R2, R65, RZ, 0x1f ;  /* 0x00001fff41027589 */ /* 0x006e6200000e0000 */
[----:B------:R-:W-:-:S04]  /*04e0*/  UISETP.NE.AND UP1, UPT, UR8, 0x2, UPT ;  /* 0x000000020800788c */ /* 0x000fc8000bf25270 */
[----:B------:R-:W-:Y:S01]  /*04f0*/  USEL UR6, URZ, 0x1, UP1 ;  /* 0x00000001ff067887 */ /* 0x000fe20008800000 */
[----:B-1----:R-:W-:-:S13]  /*0500*/  ISETP.NE.AND P0, PT, R2, RZ, PT ;  /* 0x000000ff0200720c */ /* 0x002fda0003f05270 */
[----:B------:R-:W-:Y:S05]  /*0510*/  @P0 BRA `(.L_x_9) ;  /* 0x0000000000600947 */ /* 0x000fea0003800000 */
[----:B------:R-:W1:Y:S01]  /*0520*/  S2UR UR5, SR_CgaCtaId ;  /* 0x00000000000579c3 */ /* 0x000e620000008800 */
[----:B------:R-:W-:Y:S01]  /*0530*/  UMOV UR7, 0x400 ;  /* 0x0000040000077882 */ /* 0x000fe20000000000 */
[----:B------:R-:W-:Y:S01]  /*0540*/  UMOV UR4, 0x1 ;  /* 0x0000000100047882 */ /* 0x000fe20000000000 */
[----:B------:R-:W-:Y:S01]  /*0550*/  ELECT P0, URZ, PT ;  /* 0x0000000000ff782f */ /* 0x000fe20003800000 */
[----:B------:R-:W-:-:S04]  /*0560*/  UIADD3 UR10, UPT, UPT, -UR4, 0x100000, URZ ;  /* 0x00100000040a7890 */ /* 0x000fc8000fffe1ff */
[----:B------:R-:W-:Y:S02]  /*0570*/  USHF.L.U32 UR11, UR10, 0xb, URZ ;  /* 0x0000000b0a0b7899 */ /* 0x000fe400080006ff */
[----:B------:R-:W-:Y:S02]  /*0580*/  USHF.L.U32 UR10, UR10, 0x1, URZ ;  /* 0x000000010a0a7899 */ /* 0x000fe400080006ff */
[----:B-1----:R-:W-:Y:S01]  /*0590*/  ULEA UR5, UR5, UR7, 0x18 ;  /* 0x0000000705057291 */ /* 0x002fe2000f8ec0ff */
[----:B------:R-:W1:Y:S11]  /*05a0*/  FENCE.VIEW.ASYNC.S ;  /* 0x00000000000073c6 */ /* 0x000e760000000000 */
[----:B-1----:R1:W2:Y:S01]  /*05b0*/  SYNCS.EXCH.64 URZ, [UR5], UR10 ;  /* 0x0000000a05ff75b2 */ /* 0x0022a20008000100 */
[----:B------:R1:W3:Y:S01]  /*05c0*/  SYNCS.EXCH.64 URZ, [UR5+0x38], UR10 ;  /* 0x0000380a05ff75b2 */ /* 0x0002e20008000100 */
[----:B------:R1:W4:Y:S01]  /*05d0*/  SYNCS.EXCH.64 URZ, [UR5+0x8], UR10 ;  /* 0x0000080a05ff75b2 */ /* 0x0003220008000100 */
[----:B------:R1:W1:Y:S01]  /*05e0*/  SYNCS.EXCH.64 URZ, [UR5+0x40], UR10 ;  /* 0x0000400a05ff75b2 */ /* 0x0002620008000100 */
        /* <DEDUP_REMOVED lines=10> */
[----:B------:R-:W-:Y:S01]  /*0690*/  NOP ;  /* 0x0000000000007918 */ /* 0x000fe20000000000 */
.L_x_9:
[----:B------:R-:W2:Y:S01]  /*06a0*/  SHFL.IDX PT, R2, R65, RZ, 0x1f ;  /* 0x00001fff41027589 */ /* 0x000ea200000e0000 */
[----:B------:R-:W-:Y:S01]  /*06b0*/  NOP ;  /* 0x0000000000007918 */ /* 0x000fe20000000000 */
[----:B--2---:R-:W-:-:S13]  /*06c0*/  ISETP.NE.AND P0, PT, R2, 0x1, PT ;  /* 0x000000010200780c */ /* 0x004fda0003f05270 */
[----:B------:R-:W-:Y:S05]  /*06d0*/  @P0 BRA `(.L_x_10) ;  /* 0x0000000000580947 */ /* 0x000fea0003800000 */
[----:B------:R-:W2:Y:S01]  /*06e0*/  S2UR UR7, SR_CgaCtaId ;  /* 0x00000000000779c3 */ /* 0x000ea20000008800 */
[----:B------:R-:W-:Y:S01]  /*06f0*/  UMOV UR9, 0x400 ;  /* 0x0000040000097882 */ /* 0x000fe20000000000 */
[----:B-1----:R-:W-:Y:S01]  /*0700*/  UMOV UR5, 0x20 ;  /* 0x0000002000057882 */ /* 0x002fe20000000000 */
[----:B------:R-:W-:Y:S01]  /*0710*/  UMOV UR4, 0x80 ;  /* 0x0000008000047882 */ /* 0x000fe20000000000 */
[----:B------:R-:W-:-:S04]  /*0720*/  UIADD3 UR10, UPT, UPT, -UR5, 0x100000, URZ ;  /* 0x00100000050a7890 */ /* 0x000fc8000fffe1ff */
[----:B------:R-:W-:Y:S02]  /*0730*/  USHF.L.U32 UR11, UR10, 0xb, URZ ;  /* 0x0000000b0a0b7899 */ /* 0x000fe400080006ff */
[----:B------:R-:W-:Y:S02]  /*0740*/  USHF.L.U32 UR10, UR10, 0x1, URZ ;  /* 0x000000010a0a7899 */ /* 0x000fe400080006ff */
[----:B------:R-:W-:-:S04]  /*0750*/  UIADD3 UR4, UPT, UPT, -UR4, 0x100000, URZ ;  /* 0x0010000004047890 */ /* 0x000fc8000fffe1ff */
[----:B------:R-:W-:Y:S02]  /*0760*/  USHF.L.U32 UR5, UR4, 0xb, URZ ;  /* 0x0000000b04057899 */ /* 0x000fe400080006ff */
[----:B------:R-:W-:Y:S01]  /*0770*/  USHF.L.U32 UR4, UR4, 0x1, URZ ;  /* 0x0000000104047899 */ /* 0x000fe200080006ff */
[----:B------:R-:W-:Y:S01]  /*0780*/  ELECT P0, URZ, PT ;  /* 0x0000000000ff782f */ /* 0x000fe20003800000 */
[----:B--2---:R-:W-:Y:S01]  /*0790*/  ULEA UR7, UR7, UR9, 0x18 ;  /* 0x0000000907077291 */ /* 0x004fe2000f8ec0ff */
[----:B------:R-:W1:Y:S11]  /*07a0*/  FENCE.VIEW.ASYNC.S ;  /* 0x00000000000073c6 */ /* 0x000e760000000000 */
[----:B-1----:R2:W1:Y:S01]  /*07b0*/  SYNCS.EXCH.64 URZ, [UR7+0x70], UR10 ;  /* 0x0000700a07ff75b2 */ /* 0x0024620008000100 */
[----:B------:R2:W1:Y:S01]  /*07c0*/  SYNCS.EXCH.64 URZ, [UR7+0x90], UR4 ;  /* 0x0000900407ff75b2 */ /* 0x0004620008000100 */
[----:B------:R2:W1:Y:S01]  /*07d0*/  SYNCS.EXCH.64 URZ, [UR7+0x78], UR10 ;  /* 0x0000780a07ff75b2 */ /* 0x0004620008000100 */
[----:B------:R2:W1:Y:S01]  /*07e0*/  SYNCS.EXCH.64 URZ, [UR7+0x98], UR4 ;  /* 0x0000980407ff75b2 */ /* 0x0004620008000100 */
[----:B------:R2:W1:Y:S01]  /*07f0*/  SYNCS.EXCH.64 URZ, [UR7+0x80], UR10 ;  /* 0x0000800a07ff75b2 */ /* 0x0004620008000100 */
[----:B------:R2:W1:Y:S01]  /*0800*/  SYNCS.EXCH.64 URZ, [UR7+0xa0], UR4 ;  /* 0x0000a00407ff75b2 */ /* 0x0004620008000100 */
[----:B------:R2:W1:Y:S01]  /*0810*/  SYNCS.EXCH.64 URZ, [UR7+0x88], UR10 ;  /* 0x0000880a07ff75b2 */ /* 0x0004620008000100 */
[----:B------:R2:W1:Y:S02]  /*0820*/  SYNCS.EXCH.64 URZ, [UR7+0xa8], UR4 ;  /* 0x0000a80407ff75b2 */ /* 0x0004640008000100 */
[----:B--2---:R-:W-:Y:S01]  /*0830*/  NOP ;  /* 0x0000000000007918 */ /* 0x004fe20000000000 */
.L_x_10:
[----:B------:R-:W2:Y:S01]  /*0840*/  SHFL.IDX PT, R2, R65, RZ, 0x1f ;  /* 0x00001fff41027589 */ /* 0x000ea200000e0000 */
[----:B------:R-:W-:Y:S01]  /*0850*/  NOP ;  /* 0x0000000000007918 */ /* 0x000fe20000000000 */
[----:B--2---:R-:W-:-:S13]  /*0860*/  ISETP.NE.AND P0, PT, R2, 0x3, PT ;  /* 0x000000030200780c */ /* 0x004fda0003f05270 */
[----:B------:R-:W-:Y:S05]  /*0870*/  @P0 BRA `(.L_x_11) ;  /* 0x0000000000300947 */ /* 0x000fea0003800000 */
[----:B-1----:R-:W1:Y:S01]  /*0880*/  S2UR UR5, SR_CgaCtaId ;  /* 0x00000000000579c3 */ /* 0x002e620000008800 */
        /* <DEDUP_REMOVED lines=8> */
[----:B-1----:R2:W1:Y:S01]  /*0910*/  SYNCS.EXCH.64 URZ, [UR5+0xb0], UR10 ;  /* 0x0000b00a05ff75b2 */ /* 0x0024620008000100 */
[----:B------:R2:W1:Y:S02]  /*0920*/  SYNCS.EXCH.64 URZ, [UR5+0xb8], UR10 ;  /* 0x0000b80a05ff75b2 */ /* 0x0004640008000100 */
[----:B--2---:R-:W-:Y:S01]  /*0930*/  NOP ;  /* 0x0000000000007918 */ /* 0x004fe20000000000 */
.L_x_11:
[----:B------:R-:W2:Y:S01]  /*0940*/  SHFL.IDX PT, R2, R65, RZ, 0x1f ;  /* 0x00001fff41027589 */ /* 0x000ea200000e0000 */
[----:B------:R-:W-:Y:S01]  /*0950*/  NOP ;  /* 0x0000000000007918 */ /* 0x000fe20000000000 */
[----:B--2---:R-:W-:-:S13]  /*0960*/  ISETP.NE.AND P0, PT, R2, 0x4, PT ;  /* 0x000000040200780c */ /* 0x004fda0003f05270 */
[----:B------:R-:W-:Y:S05]  /*0970*/  @P0 BRA `(.L_x_12) ;  /* 0x00000000004c0947 */ /* 0x000fea0003800000 */
[----:B-1----:R-:W1:Y:S01]  /*0980*/  S2UR UR5, SR_CgaCtaId ;  /* 0x00000000000579c3 */ /* 0x002e620000008800 */
[----:B------:R-:W-:Y:S01]  /*0990*/  UMOV UR9, 0x100 ;  /* 0x0000010000097882 */ /* 0x000fe20000000000 */
[----:B------:R-:W-:Y:S01]  /*09a0*/  UMOV UR7, 0x400 ;  /* 0x0000040000077882 */ /* 0x000fe20000000000 */
[----:B------:R-:W-:Y:S01]  /*09b0*/  USEL UR9, UR9, 0xe0, UP2 ;  /* 0x000000e009097887 */ /* 0x000fe20009000000 */
[----:B------:R-:W-:Y:S01]  /*09c0*/  UMOV UR4, 0x1 ;  /* 0x0000000100047882 */ /* 0x000fe20000000000 */
[----:B------:R-:W-:Y:S01]  /*09d0*/  ELECT P0, URZ, PT ;  /* 0x0000000000ff782f */ /* 0x000fe20003800000 */
[----:B------:R-:W-:-:S04]  /*09e0*/  UIADD3 UR10, UPT, UPT, -UR4, 0x100000, URZ ;  /* 0x00100000040a7890 */ /* 0x000fc8000fffe1ff */
[----:B------:R-:W-:Y:S02]  /*09f0*/  USHF.L.U32 UR11, UR10, 0xb, URZ ;  /* 0x0000000b0a0b7899 */ /* 0x000fe400080006ff */
[----:B------:R-:W-:Y:S02]  /*0a00*/  USHF.L.U32 UR10, UR10, 0x1, URZ ;  /* 0x000000010a0a7899 */ /* 0x000fe400080006ff */
[----:B------:R-:W-:-:S04]  /*0a10*/  UIADD3 UR12, UPT, UPT, -UR9, 0x100000, URZ ;  /* 0x00100000090c7890 */ /* 0x000fc8000fffe1ff */
[----:B------:R-:W-:Y:S02]  /*0a20*/  USHF.L.U32 UR13, UR12, 0xb, URZ ;  /* 0x0000000b0c0d7899 */ /* 0x000fe400080006ff */
[----:B------:R-:W-:Y:S02]  /*0a30*/  USHF.L.U32 UR12, UR12, 0x1, URZ ;  /* 0x000000010c0c7899 */ /* 0x000fe400080006ff */
[----:B-1----:R-:W-:Y:S01]  /*0a40*/  ULEA UR5, UR5, UR7, 0x18 ;  /* 0x0000000705057291 */ /* 0x002fe2000f8ec0ff */
[----:B------:R-:W1:Y:S11]  /*0a50*/  FENCE.VIEW.ASYNC.S ;  /* 0x00000000000073c6 */ /* 0x000e760000000000 */
[----:B-1----:R2:W1:Y:S01]  /*0a60*/  SYNCS.EXCH.64 URZ, [UR5+0xc0], UR10 ;  /* 0x0000c00a05ff75b2 */ /* 0x0024620008000100 */
[----:B------:R2:W1:Y:S01]  /*0a70*/  SYNCS.EXCH.64 URZ, [UR5+0xd0], UR12 ;  /* 0x0000d00c05ff75b2 */ /* 0x0004620008000100 */
[----:B------:R2:W1:Y:S01]  /*0a80*/  SYNCS.EXCH.64 URZ, [UR5+0xc8], UR10 ;  /* 0x0000c80a05ff75b2 */ /* 0x0004620008000100 */
[----:B------:R2:W1:Y:S02]  /*0a90*/  SYNCS.EXCH.64 URZ, [UR5+0xd8], UR12 ;  /* 0x0000d80c05ff75b2 */ /* 0x0004640008000100 */
[----:B--2---:R-:W-:Y:S01]  /*0aa0*/  NOP ;  /* 0x0000000000007918 */ /* 0x004fe20000000000 */
.L_x_12:
        /* <DEDUP_REMOVED lines=26> */
.L_x_13:
        /* <DEDUP_REMOVED lines=18> */
.L_x_14:
[----:B-1----:R-:W1:Y:S01]  /*0d70*/  S2UR UR5, SR_CTAID.X ;  /* 0x00000000000579c3 */ /* 0x002e620000002500 */
[----:B------:R-:W-:-:S05]  /*0d80*/  CS2R.32 R60, SR_CgaSize ;  /* 0x00000000003c7805 */ /* 0x000fca0000008a00 */
[----:B------:R-:W-:-:S05]  /*0d90*/  IMAD R60, R60, -0xa0, RZ ;  /* 0xffffff603c3c7824 */ /* 0x000fca00078e02ff */
[----:B------:R-:W-:-:S14]  /*0da0*/  R2UR UR9, R60 ;  /* 0x000000003c0972ca */ /* 0x000fdc00000e0000 */
[----:B------:R-:W2:Y:S01]  /*0db0*/  LDCU UR9, c[0x0][UR9+0x2b0] ;  /* 0x00005600090977ac */ /* 0x000ea20008000800 */
[----:B------:R-:W-:Y:S01]  /*0dc0*/  NOP ;  /* 0x0000000000007918 */ /* 0x000fe20000000000 */
[----:B------:R-:W-:-:S05]  /*0dd0*/  CS2R.32 R60, SR_CgaSize ;  /* 0x00000000003c7805 */ /* 0x000fca0000008a00 */
[----:B------:R-:W-:-:S05]  /*0de0*/  IMAD R60, R60, -0xa0, RZ ;  /* 0xffffff603c3c7824 */ /* 0x000fca00078e02ff */
[----:B------:R-:W-:-:S14]  /*0df0*/  R2UR UR7, R60 ;  /* 0x000000003c0772ca */ /* 0x000fdc00000e0000 */
[----:B------:R-:W3:Y:S01]  /*0e00*/  LDCU UR7, c[0x0][UR7+0x2b4] ;  /* 0x00005680070777ac */ /* 0x000ee20008000800 */
[----:B------:R-:W4:Y:S08]  /*0e10*/  S2UR UR4, SR_CTAID.Y ;  /* 0x00000000000479c3 */ /* 0x000f300000002600 */
[----:B------:R-:W3:Y:S01]  /*0e20*/  LDC R9, c[0x0][0xb24] ;  /* 0x0002c900ff097b82 */ /* 0x000ee20000000800 */
[----:B-1----:R-:W-:-:S02]  /*0e30*/  I2FP.F32.U32 R4, UR5 ;  /* 0x0000000500047c45 */ /* 0x002fc40008201000 */
[----:B------:R-:W-:-:S05]  /*0e40*/  CS2R.32 R5, SR_CgaSize ;  /* 0x0000000000057805 */ /* 0x000fca0000008a00 */
[----:B------:R-:W-:-:S06]  /*0e50*/  IMAD R5, R5, -0xa0, RZ ;  /* 0xffffff6005057824 */ /* 0x000fcc00078e02ff */
[----:B------:R-:W1:Y:S01]  /*0e60*/  LDC R5, c[0x0][R5+0x2a0] ;  /* 0x0000a80005057b82 */ /* 0x000e620000000800 */
[----:B------:R-:W-:Y:S01]  /*0e70*/  MOV R21, UR5 ;  /* 0x0000000500157c02 */ /* 0x000fe20008000f00 */
[----:B--2---:R-:W-:Y:S01]  /*0e80*/  FMUL R4, R4, UR9 ;  /* 0x0000000904047c20 */ /* 0x004fe20008400000 */
[----:B----4-:R-:W-:Y:S02]  /*0e90*/  I2FP.F32.U32 R2, UR4 ;  /* 0x0000000400027c45 */ /* 0x010fe40008201000 */
[----:B------:R-:W-:-:S05]  /*0ea0*/  CS2R.32 R3, SR_CgaSize ;  /* 0x0000000000037805 */ /* 0x000fca0000008a00 */
[----:B------:R-:W-:-:S06]  /*0eb0*/  IMAD R3, R3, -0xa0, RZ ;  /* 0xffffff6003037824 */ /* 0x000fcc00078e02ff */
[----:B------:R-:W2:Y:S01]  /*0ec0*/  LDC R3, c[0x0][R3+0x2a4] ;  /* 0x0000a90003037b82 */ /* 0x000ea20000000800 */
[----:B------:R-:W4:Y:S01]  /*0ed0*/  F2I.U32.TRUNC.NTZ R60, R4 ;  /* 0x00000004003c7305 */ /* 0x000f22000020f000 */
[----:B------:R-:W-:Y:S01]  /*0ee0*/  MOV R20, UR4 ;  /* 0x0000000400147c02 */ /* 0x000fe20008000f00 */
[----:B---3--:R-:W-:-:S05]  /*0ef0*/  FMUL R2, R2, UR7 ;  /* 0x0000000702027c20 */ /* 0x008fca0008400000 */
[----:B------:R-:W-:Y:S01]  /*0f00*/  BAR.SYNC.DEFER_BLOCKING 0x0 ;  /* 0x0000000000007b1d */ /* 0x000fe20000010000 */
[----:B------:R-:W-:-:S05]  /*0f10*/  ISETP.GE.AND P0, PT, R9, 0x1, PT ;  /* 0x000000010900780c */ /* 0x000fca0003f06270 */
[----:B------:R-:W3:Y:S02]  /*0f20*/  F2I.U32.TRUNC.NTZ R58, R2 ;  /* 0x00000002003a7305 */ /* 0x000ee4000020f000 */
[----:B------:R-:W2:Y:S01]  /*0f30*/  S2UR UR36, SR_CTAID.Z ;  /* 0x00000000002479c3 */ /* 0x000ea20000002700 */
[----:B----4-:R-:W-:-:S05]  /*0f40*/  IADD3 R60, PT, PT, -R60, RZ, RZ ;  /* 0x000000ff3c3c7210 */ /* 0x010fca0007ffe1ff */
[----:B-1----:R-:W-:Y:S01]  /*0f50*/  IMAD R60, R5, R60, UR5 ;  /* 0x00000005053c7e24 */ /* 0x002fe2000f8e023c */
[----:B---3--:R-:W-:-:S05]  /*0f60*/  IADD3 R58, PT, PT, -R58, RZ, RZ ;  /* 0x000000ff3a3a7210 */ /* 0x008fca0007ffe1ff */
[----:B--2---:R-:W-:Y:S01]  /*0f70*/  IMAD R58, R3, R58, UR4 ;  /* 0x00000004033a7e24 */ /* 0x004fe2000f8e023a */
[----:B------:R-:W-:Y:S06]  /*0f80*/  @!P0 BRA `(.L_x_15) ;  /* 0x0000000000b88947 */ /* 0x000fec0003800000 */
[----:B------:R-:W1:Y:S01]  /*0f90*/  LDC.64 R4, c[0x0][0xb18] ;  /* 0x0002c600ff047b82 */ /* 0x000e620000000a00 */
[----:B------:R-:W-:-:S07]  /*0fa0*/  ISETP.NE.AND P0, PT, R9, 0x1, PT ;  /* 0x000000010900780c */ /* 0x000fce0003f05270 */
[----:B------:R-:W2:Y:S08]  /*0fb0*/  LDC R10, c[0x0][0xb0c] ;  /* 0x0002c300ff0a7b82 */ /* 0x000eb00000000800 */
[----:B------:R-:W3:Y:S08]  /*0fc0*/  LDC R11, c[0x0][0x370] ;  /* 0x0000dc00ff0b7b82 */ /* 0x000ef00000000800 */
[----:B------:R-:W4:Y:S01]  /*0fd0*/  LDC R12, c[0x0][0x374] ;  /* 0x0000dd00ff0c7b82 */ /* 0x000f220000000800 */
[----:B-1----:R-:W-:-:S07]  /*0fe0*/  ISETP.NE.AND P1, PT, R4, 0x1, PT ;  /* 0x000000010400780c */ /* 0x002fce0003f25270 */
[----:B------:R-:W3:Y:S01]  /*0ff0*/  LDC.64 R6, c[0x0][0xb10] ;  /* 0x0002c400ff067b82 */ /* 0x000ee20000000a00 */
[----:B--2---:R-:W-:-:S07]  /*1000*/  ISETP.NE.AND P2, PT, R10, 0x1, PT ;  /* 0x000000010a00780c */ /* 0x004fce0003f45270 */
[----:B------:R-:W1:Y:S08]  /*1010*/  LDC R8, c[0x0][0xb20] ;  /* 0x0002c800ff087b82 */ /* 0x000e700000000800 */
[----:B------:R-:W2:Y:S01]  /*1020*/  LDC.64 R2, c[0x0][0xb28] ;  /* 0x0002ca00ff027b82 */ /* 0x000ea20000000a00 */
[----:B----4-:R-:W-:-:S04]  /*1030*/  IMAD.HI.U32 R13, R12, R5, RZ ;  /* 0x000000050c0d7227 */ /* 0x010fc800078e00ff */
[----:B------:R-:W-:-:S04]  /*1040*/  IMAD.HI.U32 R5, R20, R5, RZ ;  /* 0x0000000514057227 */ /* 0x000fc800078e00ff */
[----:B---3--:R-:W-:-:S04]  /*1050*/  IMAD.HI.U32 R14, R11, R6, RZ ;  /* 0x000000060b0e7227 */ /* 0x008fc800078e00ff */
[C---:B------:R-:W-:Y:S01]  /*1060*/  IMAD.HI.U32 R16, R21.reuse, R6, RZ ;  /* 0x0000000615107227 */ /* 0x040fe200078e00ff */
[-C--:B------:R-:W-:Y:S02]  /*1070*/  @P2 SHF.R.U32.HI R11, RZ, R7.reuse, R14 ;  /* 0x00000007ff0b2219 */ /* 0x080fe4000001160e */
[-C--:B-1----:R-:W-:Y:S02]  /*1080*/  @P1 SHF.R.U32.HI R12, RZ, R8.reuse, R13 ;  /* 0x00000008ff0c1219 */ /* 0x082fe4000001160d */
[----:B------:R-:W-:Y:S02]  /*1090*/  SHF.R.U32.HI R5, RZ, R8, R5 ;  /* 0x00000008ff057219 */ /* 0x000fe40000011605 */
[----:B------:R-:W-:Y:S02]  /*10a0*/  SHF.R.U32.HI R16, RZ, R7, R16 ;  /* 0x00000007ff107219 */ /* 0x000fe40000011610 */
[----:B------:R-:W-:Y:S01]  /*10b0*/  SEL R5, R20, R5, !P1 ;  /* 0x0000000514057207 */ /* 0x000fe20004800000 */
[----:B--2---:R-:W-:Y:S01]  /*10c0*/  IMAD.HI.U32 R14, R12, R2, RZ ;  /* 0x000000020c0e7227 */ /* 0x004fe200078e00ff */
[----:B------:R-:W-:-:S02]  /*10d0*/  SEL R7, R21, R16, !P2 ;  /* 0x0000001015077207 */ /* 0x000fc40005000000 */
[----:B------:R-:W-:Y:S01]  /*10e0*/  IADD3 R13, PT, PT, -R5, RZ, RZ ;  /* 0x000000ff050d7210 */ /* 0x000fe20007ffe1ff */
[----:B------:R-:W-:Y:S01]  /*10f0*/  IMAD.HI.U32 R6, R11, R2, RZ ;  /* 0x000000020b067227 */ /* 0x000fe200078e00ff */
[----:B------:R-:W-:-:S03]  /*1100*/  @P0 SHF.R.U32.HI R12, RZ, R3, R14 ;  /* 0x00000003ff0c0219 */ /* 0x000fc6000001160e */
[----:B------:R-:W-:Y:S01]  /*1110*/  IMAD R13, R4, R13, R20 ;  /* 0x0000000d040d7224 */ /* 0x000fe200078e0214 */
[----:B------:R-:W-:Y:S01]  /*1120*/  @P0 SHF.R.U32.HI R11, RZ, R3, R6 ;  /* 0x00000003ff0b0219 */ /* 0x000fe20000011606 */
[----:B------:R-:W-:-:S04]  /*1130*/  IMAD R12, R12, R9, RZ ;  /* 0x000000090c0c7224 */ /* 0x000fc800078e02ff */
[----:B------:R-:W-:Y:S01]  /*1140*/  IMAD R6, R11, R9, RZ ;  /* 0x000000090b067224 */ /* 0x000fe200078e02ff */
[----:B------:R-:W-:-:S04]  /*1150*/  ISETP.GE.AND P1, PT, R5, R12, PT ;  /* 0x0000000c0500720c */ /* 0x000fc80003f26270 */
[----:B------:R-:W-:Y:S01]  /*1160*/  ISETP.GE.OR P1, PT, R7, R6, P1 ;  /* 0x000000060700720c */ /* 0x000fe20000f26670 */
[----:B------:R-:W-:-:S05]  /*1170*/  IMAD.HI.U32 R6, R5, R2, RZ ;  /* 0x0000000205067227 */ /* 0x000fca00078e00ff */
[----:B------:R-:W-:-:S04]  /*1180*/  SHF.R.U32.HI R6, RZ, R3, R6 ;  /* 0x00000003ff067219 */ /* 0x000fc80000011606 */
[----:B------:R-:W-:-:S03]  /*1190*/  SEL R6, R5, R6, !P0 ;  /* 0x0000000605067207 */ /* 0x000fc60004000000 */
[----:B------:R-:W-:Y:S01]  /*11a0*/  @!P1 IMAD.HI.U32 R8, R7, R2, RZ ;  /* 0x0000000207089227 */ /* 0x000fe200078e00ff */
[----:B------:R-:W-:-:S04]  /*11b0*/  IADD3 R2, PT, PT, -R6, RZ, RZ ;  /* 0x000000ff06027210 */ /* 0x000fc80007ffe1ff */
[----:B------:R-:W-:Y:S01]  /*11c0*/  @!P1 SHF.R.U32.HI R8, RZ, R3, R8 ;  /* 0x00000003ff089219 */ /* 0x000fe20000011608 */
[----:B------:R-:W-:-:S03]  /*11d0*/  IMAD R2, R9, R2, R5 ;  /* 0x0000000209027224 */ /* 0x000fc600078e0205 */
[----:B------:R-:W-:-:S05]  /*11e0*/  @!P1 SEL R3, R7, R8, !P0 ;  /* 0x0000000807039207 */ /* 0x000fca0004000000 */
[--C-:B------:R-:W-:Y:S02]  /*11f0*/  @!P1 IMAD.IADD R6, R6, 0x1, -R3.reuse ;  /* 0x0000000106069824 */ /* 0x100fe400078e0a03 */
[----:B------:R-:W-:Y:S01]  /*1200*/  @!P1 IMAD R3, R2, R11, R3 ;  /* 0x0000000b02039224 */ /* 0x000fe200078e0203 */
[----:B------:R-:W-:Y:S01]  /*1210*/  IADD3 R2, PT, PT, -R7, RZ, RZ ;  /* 0x000000ff07027210 */ /* 0x000fe20007ffe1ff */
[----:B------:R-:W-:Y:S02]  /*1220*/  @!P1 IMAD R5, R6, R9, R7 ;  /* 0x0000000906059224 */ /* 0x000fe400078e0207 */
[----:B------:R-:W-:Y:S02]  /*1230*/  @!P1 IMAD.MOV.U32 R7, RZ, RZ, R3 ;  /* 0x000000ffff079224 */ /* 0x000fe400078e0003 */
[----:B------:R-:W-:Y:S02]  /*1240*/  IMAD R2, R10, R2, R21 ;  /* 0x000000020a027224 */ /* 0x000fe400078e0215 */
[----:B------:R-:W-:-:S02]  /*1250*/  IMAD R20, R5, R4, R13 ;  /* 0x0000000405147224 */ /* 0x000fc400078e020d */
[----:B------:R-:W-:Y:S02]  /*1260*/  IMAD R21, R7, R10, R2 ;  /* 0x0000000a07157224 */ /* 0x000fe400078e0202 */
.L_x_15:
[----:B------:R-:W1:Y:S01]  /*1270*/  LDCU UR4, c[0x0][0xb30] ;  /* 0x00016600ff0477ac */ /* 0x000e620008000800 */
[----:B------:R-:W2:Y:S08]  /*1280*/  S2UR UR37, SR_CgaCtaId ;  /* 0x00000000002579c3 */ /* 0x000eb00000008800 */
[----:B------:R-:W3:Y:S01]  /*1290*/  LDC R26, c[0x0][0xb24] ;  /* 0x0002c900ff1a7b82 */ /* 0x000ee20000000800 */
[----:B-1----:R-:W-:-:S09]  /*12a0*/  UISETP.NE.AND UP1, UPT, UR4, 0x1, UPT ;  /* 0x000000010400788c */ /* 0x002fd2000bf25270 */
[----:B--2---:R-:W-:Y:S05]  /*12b0*/  BRA.U UP1, `(.L_x_16) ;  /* 0x0000000101407547 */ /* 0x004fea000b800000 */
[----:B------:R-:W1:Y:S08]  /*12c0*/  LDC.64 R4, c[0x0][0xb10] ;  /* 0x0002c400ff047b82 */ /* 0x000e700000000a00 */
[----:B------:R-:W2:Y:S08]  /*12d0*/  LDC.64 R2, c[0x0][0xb18] ;  /* 0x0002c600ff027b82 */ /* 0x000eb00000000a00 */
[----:B------:R-:W4:Y:S08]  /*12e0*/  LDC R6, c[0x0][0xb20] ;  /* 0x0002c800ff067b82 */ /* 0x000f300000000800 */
[----:B------:R-:W3:Y:S01]  /*12f0*/  LDC R8, c[0x0][0xb0c] ;  /* 0x0002c300ff087b82 */ /* 0x000ee20000000800 */
[----:B-1----:R-:W-:-:S05]  /*1300*/  IMAD.HI.U32 R4, R21, R4, RZ ;  /* 0x0000000415047227 */ /* 0x002fca00078e00ff */
[----:B------:R-:W-:Y:S01]  /*1310*/  SHF.R.U32.HI R4, RZ, R5, R4 ;  /* 0x00000005ff047219 */ /* 0x000fe20000011604 */
[----:B--2---:R-:W-:Y:S01]  /*1320*/  IMAD.HI.U32 R3, R20, R3, RZ ;  /* 0x0000000314037227 */ /* 0x004fe200078e00ff */
[----:B------:R-:W-:-:S04]  /*1330*/  ISETP.NE.AND P0, PT, R2, 0x1, PT ;  /* 0x000000010200780c */ /* 0x000fc80003f05270 */
[----:B----4-:R-:W-:-:S04]  /*1340*/  SHF.R.U32.HI R3, RZ, R6, R3 ;  /* 0x00000006ff037219 */ /* 0x010fc80000011603 */
[----:B------:R-:W-:Y:S02]  /*1350*/  SEL R3, R20, R3, !P0 ;  /* 0x0000000314037207 */ /* 0x000fe40004000000 */
[----:B---3--:R-:W-:-:S04]  /*1360*/  ISETP.NE.AND P1, PT, R8, 0x1, PT ;  /* 0x000000010800780c */ /* 0x008fc80003f25270 */
[----:B------:R-:W-:-:S05]  /*1370*/  SEL R4, R21, R4, !P1 ;  /* 0x0000000415047207 */ /* 0x000fca0004800000 */
[----:B------:R-:W-:Y:S02]  /*1380*/  IMAD.IADD R5, R3, 0x1, -R4 ;  /* 0x0000000103057824 */ /* 0x000fe400078e0a04 */
[----:B------:R-:W-:Y:S02]  /*1390*/  IMAD.IADD R3, R4, 0x1, -R3 ;  /* 0x0000000104037824 */ /* 0x000fe400078e0a03 */
[----:B------:R-:W-:Y:S02]  /*13a0*/  IMAD R21, R5, R8, R21 ;  /* 0x0000000805157224 */ /* 0x000fe400078e0215 */
[----:B------:R-:W-:-:S07]  /*13b0*/  IMAD R20, R3, R2, R20 ;  /* 0x0000000203147224 */ /* 0x000fce00078e0214 */
.L_x_16:
[----:B------:R-:W-:Y:S01]  /*13c0*/  BAR.SYNC.DEFER_BLOCKING 0x0 ;  /* 0x0000000000007b1d */ /* 0x000fe20000010000 */
[----:B------:R-:W-:Y:S01]  /*13d0*/  UISETP.NE.AND UP1, UPT, UR8, 0x2, UPT ;  /* 0x000000020800788c */ /* 0x000fe2000bf25270 */
[----:B------:R-:W-:Y:S02]  /*13e0*/  ISETP.NE.OR P5, PT, R0, 0x2, !P5 ;  /* 0x000000020000780c */ /* 0x000fe40006fa5670 */
[----:B------:R-:W-:-:S06]  /*13f0*/  LOP3.LUT R2, R72, 0x1f, RZ, 0xc0, !PT ;  /* 0x0000001f48027812 */ /* 0x000fcc00078ec0ff */
[----:B------:R-:W-:Y:S05]  /*1400*/  BRA.U UP1, `(.L_x_17) ;  /* 0x0000001101cc7547 */ /* 0x000fea000b800000 */
[----:B------:R-:W1:Y:S01]  /*1410*/  LDCU UR13, c[0x0][0x38c] ;  /* 0x00007180ff0d77ac */ /* 0x000e620008000800 */
[----:B------:R-:W2:Y:S01]  /*1420*/  LDC R9, c[0x0][0x370] ;  /* 0x0000dc00ff097b82 */ /* 0x000ea20000000800 */
[----:B------:R-:W-:Y:S01]  /*1430*/  PLOP3.LUT P1, PT, PT, PT, UP2, 0x80, 0x8 ;  /* 0x000000000008781c */ /* 0x000fe20003f2f028 */
[----:B------:R-:W-:Y:S01]  /*1440*/  HFMA2 R12, -RZ, RZ, 0, 0 ;  /* 0x00000000ff0c7431 */ /* 0x000fe200000001ff */
[----:B------:R-:W-:Y:S01]  /*1450*/  ISETP.EQ.OR P4, PT, R2, RZ, P5 ;  /* 0x000000ff0200720c */ /* 0x000fe20002f82670 */
[----:B------:R-:W-:Y:S01]  /*1460*/  IMAD.MOV.U32 R15, RZ, RZ, 0x1 ;  /* 0x00000001ff0f7424 */ /* 0x000fe200078e00ff */
[----:B------:R-:W-:Y:S01]  /*1470*/  PLOP3.LUT P1, PT, P1, PT, PT, 0x8, 0x80 ;  /* 0x000000000080781c */ /* 0x000fe20000f2e170 */
[----:B------:R-:W-:Y:S01]  /*1480*/  IMAD.MOV.U32 R14, RZ, RZ, RZ ;  /* 0x000000ffff0e7224 */ /* 0x000fe200078e00ff */
[----:B------:R-:W-:Y:S01]  /*1490*/  MOV R8, 0x1 ;  /* 0x0000000100087802 */ /* 0x000fe20000000f00 */
[----:B------:R-:W4:Y:S01]  /*14a0*/  LDC R0, c[0x0][0x374] ;  /* 0x0000dd00ff007b82 */ /* 0x000f220000000800 */
[----:B------:R-:W-:Y:S01]  /*14b0*/  IMAD.MOV.U32 R10, RZ, RZ, RZ ;  /* 0x000000ffff0a7224 */ /* 0x000fe200078e00ff */
[----:B------:R-:W2:Y:S01]  /*14c0*/  LDCU.64 UR22, c[0x0][0x348] ;  /* 0x00006900ff1677ac */ /* 0x000ea20008000a00 */
[----:B------:R-:W-:Y:S01]  /*14d0*/  UMOV UR6, URZ ;  /* 0x000000ff00067c82 */ /* 0x000fe20008000000 */
[----:B-1----:R-:W-:-:S04]  /*14e0*/  UIADD3 UR5, UPT, UPT, UR13, 0x3f, URZ ;  /* 0x0000003f0d057890 */ /* 0x002fc8000fffe0ff */
[----:B------:R-:W-:-:S04]  /*14f0*/  USHF.R.S32.HI UR4, URZ, 0x1f, UR5 ;  /* 0x0000001fff047899 */ /* 0x000fc80008011405 */
[----:B------:R-:W-:-:S04]  /*1500*/  ULEA.HI UR4, UR4, UR5, URZ, 0x6 ;  /* 0x0000000504047291 */ /* 0x000fc8000f8f30ff */
[----:B------:R-:W-:Y:S02]  /*1510*/  USHF.R.S32.HI UR15, URZ, 0x6, UR4 ;  /* 0x00000006ff0f7899 */ /* 0x000fe40008011404 */
[----:B------:R-:W-:Y:S02]  /*1520*/  UIADD3 UR4, UPT, UPT, UR13, -0x1, URZ ;  /* 0xffffffff0d047890 */ /* 0x000fe4000fffe0ff */
[----:B------:R-:W-:Y:S02]  /*1530*/  UISETP.LT.U32.AND UP0, UPT, UR15, 0x7, UPT ;  /* 0x000000070f00788c */ /* 0x000fe4000bf01070 */
[----:B------:R-:W-:Y:S02]  /*1540*/  UISETP.GE.U32.AND UP1, UPT, UR4, -0x7f, UPT ;  /* 0xffffff810400788c */ /* 0x000fe4000bf26070 */
[----:B------:R-:W-:Y:S02]  /*1550*/  USEL UR14, UR15, 0x7, UP0 ;  /* 0x000000070f0e7887 */ /* 0x000fe40008000000 */
[----:B------:R-:W-:-:S02]  /*1560*/  UIADD3 UR13, UPT, UPT, UR13, 0x7e, URZ ;  /* 0x0000007e0d0d7890 */ /* 0x000fc4000fffe0ff */
[----:B------:R-:W-:Y:S02]  /*1570*/  UIADD3 UR5, UPT, UPT, UR14, -0x1, URZ ;  /* 0xffffffff0e057890 */ /* 0x000fe4000fffe0ff */
[----:B------:R-:W-:-:S03]  /*1580*/  UIADD3 UR7, UPT, UPT, UR15, -UR14, URZ ;  /* 0x8000000e0f077290 */ /* 0x000fc6000fffe0ff */
[----:B------:R-:W-:-:S04]  /*1590*/  @UP1 UIADD3 UR5, UPT, UPT, UR14, URZ, URZ ;  /* 0x000000ff0e051290 */ /* 0x000fc8000fffe0ff */
[----:B--2---:R-:W-:-:S12]  /*15a0*/  UIADD3 UR5, UPT, UPT, UR5, 0x1, URZ ;  /* 0x0000000105057890 */ /* 0x004fd8000fffe0ff */
.L_x_35:
[----:B------:R-:W-:Y:S01]  /*15b0*/  UISETP.NE.AND UP0, UPT, UR37, URZ, UPT ;  /* 0x000000ff2500728c */ /* 0x000fe2000bf05270 */
[----:B------:R-:W1:Y:S08]  /*15c0*/  S2UR UR37, SR_CgaCtaId ;  /* 0x00000000002579c3 */ /* 0x000e700000008800 */
[----:B------:R-:W-:Y:S05]  /*15d0*/  BRA.U UP0, `(.L_x_18) ;  /* 0x0000000100347547 */ /* 0x000fea000b800000 */
[----:B------:R-:W2:Y:S01]  /*15e0*/  S2R R2, SR_CgaCtaId ;  /* 0x0000000000027919 */ /* 0x000ea20000008800 */
[----:B------:R-:W-:-:S04]  /*15f0*/  MOV R3, 0x400 ;  /* 0x0000040000037802 */ /* 0x000fc80000000f00 */
[----:B--2---:R-:W-:Y:S02]  /*1600*/  LEA R3, R2, R3, 0x18 ;  /* 0x0000000302037211 */ /* 0x004fe400078ec0ff */
[----:B------:R-:W-:-:S03]  /*1610*/  SHF.L.U32 R2, R8, 0x1f, RZ ;  /* 0x0000001f08027819 */ /* 0x000fc600000006ff */
[----:B------:R-:W-:-:S04]  /*1620*/  IMAD R3, R10, 0x8, R3 ;  /* 0x000000080a037824 */ /* 0x000fc800078e0203 */
[----:B------:R-:W2:Y:S02]  /*1630*/  SYNCS.PHASECHK.TRANS64.TRYWAIT P0, [R3+URZ+0x130], R2 ;  /* 0x00013002030075a7 */ /* 0x000ea400080011ff */
[----:B--2---:R-:W-:Y:S05]  /*1640*/  @!P0 BRA `(.L_x_19) ;  /* 0x0000006800888947 */ /* 0x004fea0003800000 */
.L_x_134:
[----:B------:R-:W-:Y:S01]  /*1650*/  VIADD R10, R10, 0x1 ;  /* 0x000000010a0a7836 */ /* 0x000fe20000000000 */
[----:B------:R2:W-:Y:S04]  /*1660*/  SYNCS.ARRIVE.TRANS64.A1T0 RZ, [R3+URZ+0x120], RZ ;  /* 0x000120ff03ff79a7 */ /* 0x0005e800081000ff */
[----:B------:R-:W-:-:S04]  /*1670*/  ISETP.NE.AND P0, PT, R10, 0x2, PT ;  /* 0x000000020a00780c */ /* 0x000fc80003f05270 */
[----:B------:R-:W-:Y:S02]  /*1680*/  SEL R10, R10, RZ, P0 ;  /* 0x000000ff0a0a7207 */ /* 0x000fe40000000000 */
[----:B--2---:R-:W-:-:S04]  /*1690*/  SEL R3, RZ, 0x1, P0 ;  /* 0x00000001ff037807 */ /* 0x004fc80000000000 */
[----:B------:R-:W-:-:S07]  /*16a0*/  LOP3.LUT R8, R8, R3, RZ, 0x3c, !PT ;  /* 0x0000000308087212 */ /* 0x000fce00078e3cff */
.L_x_18:
[----:B------:R-:W-:Y:S01]  /*16b0*/  UMOV UR4, 0x400 ;  /* 0x0000040000047882 */ /* 0x000fe20000000000 */
[----:B------:R-:W-:Y:S01]  /*16c0*/  SHF.L.U32 R2, R15, 0x1f, RZ ;  /* 0x0000001f0f027819 */ /* 0x000fe200000006ff */
[----:B-1----:R-:W-:Y:S01]  /*16d0*/  ULEA UR4, UR37, UR4, 0x18 ;  /* 0x0000000425047291 */ /* 0x002fe2000f8ec0ff */
[----:B------:R-:W-:Y:S01]  /*16e0*/  R2UR UR35, R21 ;  /* 0x00000000152372ca */ /* 0x000fe200000e0000 */
[----:B------:R-:W-:Y:S01]  /*16f0*/  UISETP.GE.U32.AND UP0, UPT, UR13, 0x7f, UPT ;  /* 0x0000007f0d00788c */ /* 0x000fe2000bf06070 */
[----:B------:R-:W-:Y:S01]  /*1700*/  R2UR UR11, R20 ;  /* 0x00000000140b72ca */ /* 0x000fe200000e0000 */
[----:B------:R-:W-:Y:S01]  /*1710*/  ULEA UR8, UR6, UR4, 0x3 ;  /* 0x0000000406087291 */ /* 0x000fe2000f8e18ff */
[----:B------:R-:W-:-:S08]  /*1720*/  UMOV UR24, URZ ;  /* 0x000000ff00187c82 */ /* 0x000fd00008000000 */
[----:B------:R1:W2:Y:S01]  /*1730*/  SYNCS.PHASECHK.TRANS64.TRYWAIT P0, [UR8+0x38], R2 ;  /* 0x00003802ff0075a7 */ /* 0x0002a20008001108 */
[----:B------:R-:W-:Y:S02]  /*1740*/  USHF.L.U32 UR35, UR35, 0x6, URZ ;  /* 0x0000000623237899 */ /* 0x000fe400080006ff */
[----:B------:R-:W-:Y:S01]  /*1750*/  USHF.L.U32 UR11, UR11, 0x7, URZ ;  /* 0x000000070b0b7899 */ /* 0x000fe200080006ff */
[----:B------:R-:W-:Y:S11]  /*1760*/  BRA.U !UP0, `(.L_x_20) ;  /* 0x0000000108a87547 */ /* 0x000ff6000b800000 */
[----:B------:R-:W-:Y:S01]  /*1770*/  UMOV UR16, URZ ;  /* 0x000000ff00107c82 */ /* 0x000fe20008000000 */
[----:B------:R-:W-:-:S05]  /*1780*/  UMOV UR17, UR6 ;  /* 0x0000000600117c82 */ /* 0x000fca0008000000 */
.L_x_25:
[----:B-1----:R-:W-:Y:S01]  /*1790*/  ULEA UR33, UR17, UR4, 0x3 ;  /* 0x0000000411217291 */ /* 0x002fe2000f8e18ff */
[----:B--2---:R-:W-:Y:S01]  /*17a0*/  @!P5 MOV R3, 0x6000 ;  /* 0x000060000003d802 */ /* 0x004fe20000000f00 */
[----:B--2---:R-:W-:Y:S10]  /*17b0*/  @P0 BRA `(.L_x_21) ;  /* 0x00000000000c0947 */ /* 0x004ff40003800000 */
[----:B------:R-:W-:-:S04]  /*17c0*/  SHF.L.U32 R5, R15, 0x1f, RZ ;  /* 0x0000001f0f057819 */ /* 0x000fc800000006ff */
[----:B------:R-:W2:Y:S02]  /*17d0*/  SYNCS.PHASECHK.TRANS64.TRYWAIT P0, [UR33+0x38], R5 ;  /* 0x00003805ff0075a7 */ /* 0x000ea40008001121 */
[----:B--2---:R-:W-:Y:S05]  /*17e0*/  @!P0 BRA `(.L_x_22) ;  /* 0x0000006800348947 */ /* 0x004fea0003800000 */
.L_x_21:
[----:B------:R2:W-:Y:S01]  /*17f0*/  @!P5 SYNCS.ARRIVE.TRANS64 RZ, [UR33], R3 ;  /* 0x00000003ffffd9a7 */ /* 0x0005e20008000021 */
[----:B------:R-:W-:Y:S04]  /*1800*/  BSSY.RECONVERGENT B0, `(.L_x_23) ;  /* 0x0000003000007945 */ /* 0x000fe80003800200 */
[----:B------:R-:W-:Y:S05]  /*1810*/  @P4 BRA `(.L_x_24) ;  /* 0x0000000000044947 */ /* 0x000fea0003800000 */
[----:B------:R-:W-:Y:S05]  /*1820*/  BPT.TRAP 0x1 ;  /* 0x000000040000795c */ /* 0x000fea0000300000 */
.L_x_24:
[----:B------:R-:W-:Y:S05]  /*1830*/  BSYNC.RECONVERGENT B0 ;  /* 0x0000000000007941 */ /* 0x000fea0003800200 */
.L_x_23:
[----:B------:R-:W-:Y:S02]  /*1840*/  UIADD3 UR6, UPT, UPT, UR17, 0x1, URZ ;  /* 0x0000000111067890 */ /* 0x000fe4000fffe0ff */
[----:B------:R-:W-:Y:S02]  /*1850*/  ULEA UR32, UR17, UR4, 0xd ;  /* 0x0000000411207291 */ /* 0x000fe4000f8e68ff */
[----:B------:R-:W-:Y:S02]  /*1860*/  UISETP.NE.AND UP0, UPT, UR6, 0x7, UPT ;  /* 0x000000070600788c */ /* 0x000fe4000bf05270 */
[----:B------:R-:W-:Y:S02]  /*1870*/  UIADD3 UR26, UP1, UPT, UR22, 0x80, URZ ;  /* 0x00000080161a7890 */ /* 0x000fe4000ff3e0ff */
[----:B------:R-:W-:Y:S02]  /*1880*/  USEL UR9, URZ, 0x1, UP0 ;  /* 0x00000001ff097887 */ /* 0x000fe40008000000 */
[----:B------:R-:W-:-:S02]  /*1890*/  USEL UR6, UR6, URZ, UP0 ;  /* 0x000000ff06067287 */ /* 0x000fc40008000000 */
[----:B------:R-:W-:Y:S02]  /*18a0*/  UIADD3 UR20, UP0, UPT, UR22, 0x180, URZ ;  /* 0x0000018016147890 */ /* 0x000fe4000ff1e0ff */
[----:B------:R-:W-:Y:S01]  /*18b0*/  ULEA UR8, UR6, UR4, 0x3 ;  /* 0x0000000406087291 */ /* 0x000fe2000f8e18ff */
[----:B------:R-:W-:Y:S01]  /*18c0*/  LOP3.LUT R15, R15, UR9, RZ, 0x3c, !PT ;  /* 0x000000090f0f7c12 */ /* 0x000fe2000f8e3cff */
[----:B------:R-:W-:Y:S02]  /*18d0*/  USHF.L.U32 UR34, UR16, 0x6, URZ ;  /* 0x0000000610227899 */ /* 0x000fe400080006ff */
[----:B------:R-:W-:Y:S01]  /*18e0*/  UIADD3.X UR27, UPT, UPT, URZ, UR23, URZ, UP1, !UPT ;  /* 0x00000017ff1b7290 */ /* 0x000fe20008ffe4ff */
[----:B-1----:R-:W-:Y:S01]  /*18f0*/  SHF.L.U32 R2, R15, 0x1f, RZ ;  /* 0x0000001f0f027819 */ /* 0x002fe200000006ff */
[----:B------:R-:W-:Y:S02]  /*1900*/  UIADD3 UR32, UPT, UPT, UR32, 0x4400, URZ ;  /* 0x0000440020207890 */ /* 0x000fe4000fffe0ff */
[----:B------:R-:W-:Y:S01]  /*1910*/  UIADD3.X UR21, UPT, UPT, URZ, UR23, URZ, UP0, !UPT ;  /* 0x00000017ff157290 */ /* 0x000fe200087fe4ff */
[----:B------:R1:W1:Y:S01]  /*1920*/  SYNCS.PHASECHK.TRANS64.TRYWAIT P0, [UR8+0x38], R2 ;  /* 0x00003802ff0075a7 */ /* 0x0002620008001108 */
[----:B------:R-:W-:Y:S01]  /*1930*/  ULEA UR8, UR17, UR4, 0xe ;  /* 0x0000000411087291 */ /* 0x000fe2000f8e70ff */
[----:B------:R-:W-:Y:S01]  /*1940*/  UMOV UR18, 0x0 ;  /* 0x0000000000127882 */ /* 0x000fe20000000000 */
[----:B------:R-:W-:-:S02]  /*1950*/  UMOV UR19, 0x10000000 ;  /* 0x1000000000137882 */ /* 0x000fc40000000000 */
[----:B------:R-:W-:Y:S01]  /*1960*/  UIADD3 UR8, UPT, UPT, UR8, 0x12400, URZ ;  /* 0x0001240008087890 */ /* 0x000fe2000fffe0ff */
[----:B------:R1:W-:Y:S01]  /*1970*/  UTMALDG.3D [UR32], [UR26], desc[UR18] ;  /* 0x000012201a0075b4 */ /* 0x0003e20008011000 */
[----:B------:R-:W-:Y:S01]  /*1980*/  UMOV UR12, UR36 ;  /* 0x00000024000c7c82 */ /* 0x000fe20008000000 */
[----:B------:R-:W-:Y:S01]  /*1990*/  UMOV UR9, UR33 ;  /* 0x0000002100097c82 */ /* 0x000fe20008000000 */
[----:B------:R-:W-:Y:S01]  /*19a0*/  UMOV UR10, UR34 ;  /* 0x00000022000a7c82 */ /* 0x000fe20008000000 */
[----:B------:R-:W-:Y:S01]  /*19b0*/  UIADD3 UR16, UPT, UPT, UR16, 0x1, URZ ;  /* 0x0000000110107890 */ /* 0x000fe2000fffe0ff */
[----:B------:R-:W-:Y:S01]  /*19c0*/  UMOV UR24, UR5 ;  /* 0x0000000500187c82 */ /* 0x000fe20008000000 */
[----:B------:R-:W-:Y:S02]  /*19d0*/  UMOV UR17, UR6 ;  /* 0x0000000600117c82 */ /* 0x000fe40008000000 */
[----:B------:R1:W-:Y:S01]  /*19e0*/  UTMALDG.3D [UR8], [UR20], desc[UR18] ;  /* 0x00001208140075b4 */ /* 0x0003e20008011000 */
[----:B------:R-:W-:-:S09]  /*19f0*/  UISETP.NE.AND UP0, UPT, UR16, UR5, UPT ;  /* 0x000000051000728c */ /* 0x000fd2000bf05270 */
[----:B------:R-:W-:Y:S05]  /*1a00*/  BRA.U UP0, `(.L_x_25) ;  /* 0xfffffffd00607547 */ /* 0x000fea000b83ffff */
.L_x_20:
[----:B-1----:R-:W-:Y:S01]  /*1a10*/  ULEA UR8, UR6, UR4, 0x3 ;  /* 0x0000000406087291 */ /* 0x002fe2000f8e18ff */
[----:B------:R-:W-:Y:S01]  /*1a20*/  SHF.L.U32 R2, R15, 0x1f, RZ ;  /* 0x0000001f0f027819 */ /* 0x000fe200000006ff */
[----:B------:R-:W-:Y:S01]  /*1a30*/  @!P1 SYNCS.ARRIVE.TRANS64.A1T0 RZ, [UR4+0xb8], RZ ;  /* 0x0000b8ffffff99a7 */ /* 0x000fe20008100004 */
[----:B------:R-:W-:-:S06]  /*1a40*/  UISETP.GT.AND UP0, UPT, UR15, UR14, UPT ;  /* 0x0000000e0f00728c */ /* 0x000fcc000bf04270 */
[----:B--2---:R1:W2:Y:S03]  /*1a50*/  SYNCS.PHASECHK.TRANS64.TRYWAIT P0, [UR8+0x38], R2 ;  /* 0x00003802ff0075a7 */ /* 0x0042a60008001108 */
[----:B------:R-:W-:Y:S05]  /*1a60*/  BRA.U !UP0, `(.L_x_26) ;  /* 0x0000000108ac7547 */ /* 0x000fea000b800000 */
[----:B------:R-:W-:Y:S01]  /*1a70*/  UIADD3 UR21, UPT, UPT, UR7, UR24, URZ ;  /* 0x0000001807157290 */ /* 0x000fe2000fffe0ff */
[----:B------:R-:W-:-:S11]  /*1a80*/  UMOV UR25, UR6 ;  /* 0x0000000600197c82 */ /* 0x000fd60008000000 */
.L_x_31:
[----:B-1----:R-:W-:Y:S01]  /*1a90*/  ULEA UR17, UR25, UR4, 0x3 ;  /* 0x0000000419117291 */ /* 0x002fe2000f8e18ff */
[----:B--2---:R-:W-:Y:S01]  /*1aa0*/  @!P5 MOV R3, 0x6000 ;  /* 0x000060000003d802 */ /* 0x004fe20000000f00 */
[----:B--2---:R-:W-:Y:S10]  /*1ab0*/  @P0 BRA `(.L_x_27) ;  /* 0x00000000000c0947 */ /* 0x004ff40003800000 */
[----:B------:R-:W-:-:S04]  /*1ac0*/  SHF.L.U32 R5, R15, 0x1f, RZ ;  /* 0x0000001f0f057819 */ /* 0x000fc800000006ff */
[----:B------:R-:W2:Y:S02]  /*1ad0*/  SYNCS.PHASECHK.TRANS64.TRYWAIT P0, [UR17+0x38], R5 ;  /* 0x00003805ff0075a7 */ /* 0x000ea40008001111 */
[----:B--2---:R-:W-:Y:S05]  /*1ae0*/  @!P0 BRA `(.L_x_28) ;  /* 0x00000064008c8947 */ /* 0x004fea0003800000 */
.L_x_27:
[----:B------:R2:W-:Y:S01]  /*1af0*/  @!P5 SYNCS.ARRIVE.TRANS64 RZ, [UR17], R3 ;  /* 0x00000003ffffd9a7 */ /* 0x0005e20008000011 */
[----:B------:R-:W-:Y:S04]  /*1b00*/  BSSY.RECONVERGENT B0, `(.L_x_29) ;  /* 0x0000003000007945 */ /* 0x000fe80003800200 */
[----:B------:R-:W-:Y:S05]  /*1b10*/  @P4 BRA `(.L_x_30) ;  /* 0x0000000000044947 */ /* 0x000fea0003800000 */
[----:B------:R-:W-:Y:S05]  /*1b20*/  BPT.TRAP 0x1 ;  /* 0x000000040000795c */ /* 0x000fea0000300000 */
.L_x_30:
[----:B------:R-:W-:Y:S05]  /*1b30*/  BSYNC.RECONVERGENT B0 ;  /* 0x0000000000007941 */ /* 0x000fea0003800200 */
.L_x_29:
        /* <DEDUP_REMOVED lines=10> */
[----:B------:R-:W-:Y:S01]  /*1be0*/  UIADD3 UR16, UPT, UPT, UR16, 0x4400, URZ ;  /* 0x0000440010107890 */ /* 0x000fe2000fffe0ff */
[----:B-1----:R-:W-:Y:S01]  /*1bf0*/  SHF.L.U32 R2, R15, 0x1f, RZ ;  /* 0x0000001f0f027819 */ /* 0x002fe200000006ff */
[----:B------:R-:W-:Y:S02]  /*1c00*/  UIADD3.X UR31, UPT, UPT, URZ, UR23, URZ, UP1, !UPT ;  /* 0x00000017ff1f7290 */ /* 0x000fe40008ffe4ff */
[----:B------:R-:W-:Y:S01]  /*1c10*/  UIADD3.X UR29, UPT, UPT, URZ, UR23, URZ, UP0, !UPT ;  /* 0x00000017ff1d7290 */ /* 0x000fe200087fe4ff */
[----:B------:R1:W1:Y:S01]  /*1c20*/  SYNCS.PHASECHK.TRANS64.TRYWAIT P0, [UR8+0x38], R2 ;  /* 0x00003802ff0075a7 */ /* 0x0002620008001108 */
[----:B------:R-:W-:Y:S01]  /*1c30*/  ULEA UR8, UR25, UR4, 0xe ;  /* 0x0000000419087291 */ /* 0x000fe2000f8e70ff */
[----:B------:R-:W-:Y:S01]  /*1c40*/  UMOV UR26, 0x0 ;  /* 0x00000000001a7882 */ /* 0x000fe20000000000 */
[----:B------:R-:W-:-:S02]  /*1c50*/  UMOV UR27, 0x10000000 ;  /* 0x10000000001b7882 */ /* 0x000fc40000000000 */
[----:B------:R-:W-:Y:S01]  /*1c60*/  UIADD3 UR8, UPT, UPT, UR8, 0x12400, URZ ;  /* 0x0001240008087890 */ /* 0x000fe2000fffe0ff */
[----:B------:R-:W-:Y:S01]  /*1c70*/  UMOV UR19, UR35 ;  /* 0x0000002300137c82 */ /* 0x000fe20008000000 */
[----:B------:R-:W-:Y:S01]  /*1c80*/  UMOV UR20, UR36 ;  /* 0x0000002400147c82 */ /* 0x000fe20008000000 */
[----:B------:R-:W-:Y:S01]  /*1c90*/  UMOV UR12, UR36 ;  /* 0x00000024000c7c82 */ /* 0x000fe20008000000 */
[----:B------:R-:W-:Y:S01]  /*1ca0*/  UMOV UR9, UR17 ;  /* 0x0000001100097c82 */ /* 0x000fe20008000000 */
[----:B------:R-:W-:Y:S01]  /*1cb0*/  UMOV UR10, UR18 ;  /* 0x00000012000a7c82 */ /* 0x000fe20008000000 */
[----:B------:R1:W-:Y:S01]  /*1cc0*/  UTMALDG.3D [UR16], [UR30], desc[UR26] ;  /* 0x00001a101e0075b4 */ /* 0x0003e20008011000 */
[----:B------:R-:W-:Y:S01]  /*1cd0*/  UIADD3 UR24, UPT, UPT, UR24, 0x1, URZ ;  /* 0x0000000118187890 */ /* 0x000fe2000fffe0ff */
[----:B------:R-:W-:-:S03]  /*1ce0*/  UMOV UR25, UR6 ;  /* 0x0000000600197c82 */ /* 0x000fc60008000000 */
[----:B------:R-:W-:Y:S01]  /*1cf0*/  UISETP.NE.AND UP0, UPT, UR24, UR21, UPT ;  /* 0x000000151800728c */ /* 0x000fe2000bf05270 */
[----:B------:R1:W-:Y:S08]  /*1d00*/  UTMALDG.3D [UR8], [UR28], desc[UR26] ;  /* 0x00001a081c0075b4 */ /* 0x0003f00008011000 */
[----:B------:R-:W-:Y:S05]  /*1d10*/  BRA.U UP0, `(.L_x_31) ;  /* 0xfffffffd005c7547 */ /* 0x000fea000b83ffff */
.L_x_26:
[----:B-1----:R-:W-:Y:S01]  /*1d20*/  LEA R2, R14, UR4, 0x3 ;  /* 0x000000040e027c11 */ /* 0x002fe2000f8e18ff */
[----:B------:R-:W-:Y:S01]  /*1d30*/  NOP ;  /* 0x0000000000007918 */ /* 0x000fe20000000000 */
[----:B--2---:R-:W-:Y:S02]  /*1d40*/  SHF.L.U32 R3, R12, 0x1f, RZ ;  /* 0x0000001f0c037819 */ /* 0x004fe400000006ff */
[----:B------:R-:W-:Y:S02]  /*1d50*/  LEA R4, R14, UR4, 0x4 ;  /* 0x000000040e047c11 */ /* 0x000fe4000f8e20ff */
[----:B------:R-:W1:Y:S02]  /*1d60*/  SYNCS.PHASECHK.TRANS64.TRYWAIT P0, [R2+URZ+0xc0], R3 ;  /* 0x0000c003020075a7 */ /* 0x000e6400080011ff */
[----:B-1----:R-:W-:Y:S05]  /*1d70*/  @!P0 BRA `(.L_x_32) ;  /* 0x0000006400008947 */ /* 0x002fea0003800000 */
.L_x_137:
[----:B------:R-:W2:Y:S01]  /*1d80*/  LDS.128 R4, [R4+0x150] ;  /* 0x0001500004047984 */ /* 0x000ea20000000c00 */
[----:B---3--:R-:W-:Y:S01]  /*1d90*/  ISETP.GE.AND P0, PT, R26, 0x1, PT ;  /* 0x000000011a00780c */ /* 0x008fe20003f06270 */
[----:B-1----:R-:W-:Y:S01]  /*1da0*/  VIADD R2, R2, 0xd0 ;  /* 0x000000d002027836 */ /* 0x002fe20000000000 */
[----:B------:R-:W-:Y:S01]  /*1db0*/  @!PT LDS RZ, [RZ] ;  /* 0x00000000fffff984 */ /* 0x000fe20000000800 */
[----:B------:R-:W-:Y:S01]  /*1dc0*/  @!PT LDS RZ, [RZ] ;  /* 0x00000000fffff984 */ /* 0x000fe20000000800 */
[----:B------:R-:W-:Y:S01]  /*1dd0*/  @!PT LDS RZ, [RZ] ;  /* 0x00000000fffff984 */ /* 0x000fe20000000800 */
[----:B------:R-:W-:Y:S01]  /*1de0*/  @!PT LDS RZ, [RZ] ;  /* 0x00000000fffff984 */ /* 0x000fe20000000800 */
[----:B------:R1:W-:Y:S06]  /*1df0*/  MEMBAR.ALL.CTA ;  /* 0x0000000000007992 */ /* 0x0003ec0000008000 */
[----:B-1----:R-:W1:Y:S01]  /*1e00*/  FENCE.VIEW.ASYNC.S ;  /* 0x00000000000073c6 */ /* 0x002e620000000000 */
[----:B------:R-:W-:-:S04]  /*1e10*/  PRMT R2, RZ, 0x654, R2 ;  /* 0x00000654ff027816 */ /* 0x000fc80000000002 */
[----:B-1----:R1:W-:Y:S01]  /*1e20*/  SYNCS.ARRIVE.TRANS64.RED.A1T0 RZ, [R2+URZ], RZ ;  /* 0x000000ff02ff79a7 */ /* 0x0023e200081004ff */
[----:B--2---:R-:W-:-:S13]  /*1e30*/  LOP3.LUT P2, RZ, R6, 0x1, RZ, 0xc0, !PT ;  /* 0x0000000106ff7812 */ /* 0x004fda000784c0ff */
[----:B------:R-:W-:Y:S01]  /*1e40*/  @P2 SHF.R.U32.HI R3, RZ, 0x10, R5 ;  /* 0x00000010ff032819 */ /* 0x000fe20000011605 */
[----:B------:R-:W-:Y:S01]  /*1e50*/  VOTEU.ANY UP0, P2 ;  /* 0x0000000000ff7886 */ /* 0x000fe20001000100 */
[----:B------:R-:W-:Y:S02]  /*1e60*/  @P2 MOV R13, R4 ;  /* 0x00000004000d2202 */ /* 0x000fe40000000f00 */
[----:B------:R-:W-:Y:S02]  /*1e70*/  @P2 R2UR.BROADCAST UR8, R3 ;  /* 0x00000000030822ca */ /* 0x000fe400008e0000 */
[----:B------:R-:W-:-:S11]  /*1e80*/  @P2 LOP3.LUT R11, R5, 0xffff, RZ, 0xc0, !PT ;  /* 0x0000ffff050b2812 */ /* 0x000fd600078ec0ff */
[----:B------:R-:W-:Y:S01]  /*1e90*/  @UP0 UMOV UR36, UR8 ;  /* 0x0000000800240c82 */ /* 0x000fe20008000000 */
[----:B-1----:R-:W-:Y:S05]  /*1ea0*/  @!P0 BRA `(.L_x_33) ;  /* 0x0000000000b88947 */ /* 0x002fea0003800000 */
[----:B------:R-:W4:Y:S01]  /*1eb0*/  LDC.64 R4, c[0x0][0xb18] ;  /* 0x0002c600ff047b82 */ /* 0x000f220000000a00 */
[----:B------:R-:W-:-:S07]  /*1ec0*/  ISETP.NE.AND P3, PT, R26, 0x1, PT ;  /* 0x000000011a00780c */ /* 0x000fce0003f65270 */
[----:B------:R-:W1:Y:S08]  /*1ed0*/  LDC.64 R6, c[0x0][0xb10] ;  /* 0x0002c400ff067b82 */ /* 0x000e700000000a00 */
[----:B------:R-:W2:Y:S08]  /*1ee0*/  LDC R16, c[0x0][0xb20] ;  /* 0x0002c800ff107b82 */ /* 0x000eb00000000800 */
[----:B------:R-:W3:Y:S01]  /*1ef0*/  LDC R18, c[0x0][0xb0c] ;  /* 0x0002c300ff127b82 */ /* 0x000ee20000000800 */
[----:B----4-:R-:W-:Y:S01]  /*1f00*/  IMAD.HI.U32 R17, R0, R5, RZ ;  /* 0x0000000500117227 */ /* 0x010fe200078e00ff */
[----:B------:R-:W-:-:S03]  /*1f10*/  ISETP.NE.AND P0, PT, R4, 0x1, PT ;  /* 0x000000010400780c */ /* 0x000fc60003f05270 */
[----:B------:R-:W-:-:S03]  /*1f20*/  IMAD.HI.U32 R5, R11, R5, RZ ;  /* 0x000000050b057227 */ /* 0x000fc600078e00ff */
[----:B------:R-:W4:Y:S01]  /*1f30*/  LDC.64 R2, c[0x0][0xb28] ;  /* 0x0002ca00ff027b82 */ /* 0x000f220000000a00 */
[----:B-1----:R-:W-:-:S04]  /*1f40*/  IMAD.HI.U32 R20, R9, R6, RZ ;  /* 0x0000000609147227 */ /* 0x002fc800078e00ff */
[----:B------:R-:W-:Y:S01]  /*1f50*/  IMAD.HI.U32 R22, R13, R6, RZ ;  /* 0x000000060d167227 */ /* 0x000fe200078e00ff */
[----:B------:R-:W-:Y:S02]  /*1f60*/  SHF.R.U32.HI R20, RZ, R7, R20 ;  /* 0x00000007ff147219 */ /* 0x000fe40000011614 */
[-C--:B--2---:R-:W-:Y:S02]  /*1f70*/  SHF.R.U32.HI R17, RZ, R16.reuse, R17 ;  /* 0x00000010ff117219 */ /* 0x084fe40000011611 */
[----:B------:R-:W-:Y:S02]  /*1f80*/  SHF.R.U32.HI R16, RZ, R16, R5 ;  /* 0x00000010ff107219 */ /* 0x000fe40000011605 */
[----:B------:R-:W-:Y:S02]  /*1f90*/  SEL R17, R0, R17, !P0 ;  /* 0x0000001100117207 */ /* 0x000fe40004000000 */
[----:B------:R-:W-:Y:S02]  /*1fa0*/  SHF.R.U32.HI R22, RZ, R7, R22 ;  /* 0x00000007ff167219 */ /* 0x000fe40000011616 */
[----:B---3--:R-:W-:-:S02]  /*1fb0*/  ISETP.NE.AND P1, PT, R18, 0x1, PT ;  /* 0x000000011200780c */ /* 0x008fc40003f25270 */
[----:B------:R-:W-:Y:S02]  /*1fc0*/  SEL R5, R11, R16, !P0 ;  /* 0x000000100b057207 */ /* 0x000fe40004000000 */
[----:B------:R-:W-:Y:S02]  /*1fd0*/  SEL R19, R9, R20, !P1 ;  /* 0x0000001409137207 */ /* 0x000fe40004800000 */
[----:B------:R-:W-:Y:S01]  /*1fe0*/  SEL R7, R13, R22, !P1 ;  /* 0x000000160d077207 */ /* 0x000fe20004800000 */
[----:B----4-:R-:W-:-:S04]  /*1ff0*/  IMAD.HI.U32 R20, R17, R2, RZ ;  /* 0x0000000211147227 */ /* 0x010fc800078e00ff */
[----:B------:R-:W-:Y:S01]  /*2000*/  IMAD.HI.U32 R6, R19, R2, RZ ;  /* 0x0000000213067227 */ /* 0x000fe200078e00ff */
[----:B------:R-:W-:-:S04]  /*2010*/  @P3 SHF.R.U32.HI R17, RZ, R3, R20 ;  /* 0x00000003ff113219 */ /* 0x000fc80000011614 */
        /* <DEDUP_REMOVED lines=8> */
[----:B------:R-:W-:-:S04]  /*20a0*/  @!P0 IMAD.HI.U32 R16, R7, R2, RZ ;  /* 0x0000000207108227 */ /* 0x000fc800078e00ff */
[----:B------:R-:W-:Y:S01]  /*20b0*/  IMAD.MOV R2, RZ, RZ, -R6 ;  /* 0x000000ffff027224 */ /* 0x000fe200078e0a06 */
[----:B------:R-:W-:-:S03]  /*20c0*/  @!P0 SHF.R.U32.HI R16, RZ, R3, R16 ;  /* 0x00000003ff108219 */ /* 0x000fc60000011610 */
[----:B------:R-:W-:Y:S01]  /*20d0*/  IMAD R2, R26, R2, R5 ;  /* 0x000000021a027224 */ /* 0x000fe200078e0205 */
[----:B------:R-:W-:Y:S02]  /*20e0*/  @!P0 SEL R3, R7, R16, !P3 ;  /* 0x0000001007038207 */ /* 0x000fe40005800000 */
[----:B------:R-:W-:-:S03]  /*20f0*/  IADD3 R16, PT, PT, -R5, RZ, RZ ;  /* 0x000000ff05107210 */ /* 0x000fc60007ffe1ff */
[--C-:B------:R-:W-:Y:S02]  /*2100*/  @!P0 IMAD.IADD R6, R6, 0x1, -R3.reuse ;  /* 0x0000000106068824 */ /* 0x100fe400078e0a03 */
[----:B------:R-:W-:Y:S01]  /*2110*/  @!P0 IMAD R3, R2, R19, R3 ;  /* 0x0000001302038224 */ /* 0x000fe200078e0203 */
[----:B------:R-:W-:Y:S01]  /*2120*/  IADD3 R2, PT, PT, -R7, RZ, RZ ;  /* 0x000000ff07027210 */ /* 0x000fe20007ffe1ff */
[----:B------:R-:W-:Y:S02]  /*2130*/  @!P0 IMAD R5, R26, R6, R7 ;  /* 0x000000061a058224 */ /* 0x000fe400078e0207 */
[----:B------:R-:W-:Y:S02]  /*2140*/  IMAD R11, R4, R16, R11 ;  /* 0x00000010040b7224 */ /* 0x000fe400078e020b */
[----:B------:R-:W-:Y:S02]  /*2150*/  @!P0 IMAD.MOV.U32 R7, RZ, RZ, R3 ;  /* 0x000000ffff078224 */ /* 0x000fe400078e0003 */
[----:B------:R-:W-:-:S02]  /*2160*/  IMAD R2, R18, R2, R13 ;  /* 0x0000000212027224 */ /* 0x000fc400078e020d */
[----:B------:R-:W-:Y:S02]  /*2170*/  IMAD R11, R5, R4, R11 ;  /* 0x00000004050b7224 */ /* 0x000fe400078e020b */
[----:B------:R-:W-:Y:S02]  /*2180*/  IMAD R13, R7, R18, R2 ;  /* 0x00000012070d7224 */ /* 0x000fe400078e0202 */
.L_x_33:
[----:B------:R-:W1:Y:S02]  /*2190*/  LDCU UR8, c[0x0][0xb30] ;  /* 0x00016600ff0877ac */ /* 0x000e640008000800 */
[----:B-1----:R-:W-:-:S09]  /*21a0*/  UISETP.NE.AND UP0, UPT, UR8, 0x1, UPT ;  /* 0x000000010800788c */ /* 0x002fd2000bf05270 */
[----:B------:R-:W-:Y:S05]  /*21b0*/  BRA.U UP0, `(.L_x_34) ;  /* 0x0000000100407547 */ /* 0x000fea000b800000 */
[----:B------:R-:W1:Y:S08]  /*21c0*/  LDC.64 R4, c[0x0][0xb10] ;  /* 0x0002c400ff047b82 */ /* 0x000e700000000a00 */
[----:B------:R-:W2:Y:S08]  /*21d0*/  LDC.64 R2, c[0x0][0xb18] ;  /* 0x0002c600ff027b82 */ /* 0x000eb00000000a00 */
[----:B------:R-:W3:Y:S08]  /*21e0*/  LDC R6, c[0x0][0xb20] ;  /* 0x0002c800ff067b82 */ /* 0x000ef00000000800 */
[----:B------:R-:W4:Y:S01]  /*21f0*/  LDC R16, c[0x0][0xb0c] ;  /* 0x0002c300ff107b82 */ /* 0x000f220000000800 */
[----:B-1----:R-:W-:-:S05]  /*2200*/  IMAD.HI.U32 R4, R13, R4, RZ ;  /* 0x000000040d047227 */ /* 0x002fca00078e00ff */
[----:B------:R-:W-:Y:S01]  /*2210*/  SHF.R.U32.HI R4, RZ, R5, R4 ;  /* 0x00000005ff047219 */ /* 0x000fe20000011604 */
[----:B--2---:R-:W-:Y:S01]  /*2220*/  IMAD.HI.U32 R3, R11, R3, RZ ;  /* 0x000000030b037227 */ /* 0x004fe200078e00ff */
[----:B------:R-:W-:-:S04]  /*2230*/  ISETP.NE.AND P0, PT, R2, 0x1, PT ;  /* 0x000000010200780c */ /* 0x000fc80003f05270 */
[----:B---3--:R-:W-:-:S04]  /*2240*/  SHF.R.U32.HI R6, RZ, R6, R3 ;  /* 0x00000006ff067219 */ /* 0x008fc80000011603 */
[----:B------:R-:W-:Y:S02]  /*2250*/  SEL R3, R11, R6, !P0 ;  /* 0x000000060b037207 */ /* 0x000fe40004000000 */
[----:B----4-:R-:W-:-:S04]  /*2260*/  ISETP.NE.AND P1, PT, R16, 0x1, PT ;  /* 0x000000011000780c */ /* 0x010fc80003f25270 */
[----:B------:R-:W-:-:S05]  /*2270*/  SEL R4, R13, R4, !P1 ;  /* 0x000000040d047207 */ /* 0x000fca0004800000 */
[----:B------:R-:W-:Y:S02]  /*2280*/  IMAD.IADD R5, R3, 0x1, -R4 ;  /* 0x0000000103057824 */ /* 0x000fe400078e0a04 */
[----:B------:R-:W-:Y:S02]  /*2290*/  IMAD.IADD R3, R4, 0x1, -R3 ;  /* 0x0000000104037824 */ /* 0x000fe400078e0a03 */
[----:B------:R-:W-:Y:S02]  /*22a0*/  IMAD R13, R5, R16, R13 ;  /* 0x00000010050d7224 */ /* 0x000fe400078e020d */
[----:B------:R-:W-:-:S07]  /*22b0*/  IMAD R11, R3, R2, R11 ;  /* 0x00000002030b7224 */ /* 0x000fce00078e020b */
.L_x_34:
[----:B------:R-:W-:Y:S01]  /*22c0*/  VIADD R14, R14, 0x1 ;  /* 0x000000010e0e7836 */ /* 0x000fe20000000000 */
[----:B------:R-:W-:Y:S01]  /*22d0*/  PLOP3.LUT P1, PT, PT, PT, PT, 0x80, 0x8 ;  /* 0x000000000008781c */ /* 0x000fe20003f2f070 */
[----:B------:R-:W-:Y:S02]  /*22e0*/  IMAD.IADD R21, R13, 0x1, R60 ;  /* 0x000000010d157824 */ /* 0x000fe400078e023c */
[----:B------:R-:W-:Y:S01]  /*22f0*/  IMAD.IADD R20, R11, 0x1, R58 ;  /* 0x000000010b147824 */ /* 0x000fe200078e023a */
[----:B------:R-:W-:-:S04]  /*2300*/  ISETP.NE.AND P0, PT, R14, 0x2, PT ;  /* 0x000000020e00780c */ /* 0x000fc80003f05270 */
[----:B------:R-:W-:Y:S02]  /*2310*/  SEL R3, RZ, 0x1, P0 ;  /* 0x00000001ff037807 */ /* 0x000fe40000000000 */
[----:B------:R-:W-:Y:S02]  /*2320*/  SEL R14, R14, RZ, P0 ;  /* 0x000000ff0e0e7207 */ /* 0x000fe40000000000 */
[----:B------:R-:W-:Y:S01]  /*2330*/  LOP3.LUT R12, R12, R3, RZ, 0x3c, !PT ;  /* 0x000000030c0c7212 */ /* 0x000fe200078e3cff */
[----:B------:R-:W-:Y:S06]  /*2340*/  @P2 BRA `(.L_x_35) ;  /* 0xfffffff000982947 */ /* 0x000fec000383ffff */
[----:B------:R-:W-:Y:S01]  /*2350*/  UIADD3 UR4, UPT, UPT, UR4, 0x38, URZ ;  /* 0x0000003804047890 */ /* 0x000fe2000fffe0ff */
[----:B------:R-:W-:-:S03]  /*2360*/  SHF.L.U32 R3, R15, 0x1f, RZ ;  /* 0x0000001f0f037819 */ /* 0x000fc600000006ff */
[----:B------:R-:W-:-:S09]  /*2370*/  ULEA UR5, UR6, UR4, 0x3 ;  /* 0x0000000406057291 */ /* 0x000fd2000f8e18ff */
[----:B------:R-:W1:Y:S02]  /*2380*/  SYNCS.PHASECHK.TRANS64.TRYWAIT P0, [UR5], R3 ;  /* 0x00000003ff0075a7 */ /* 0x000e640008001105 */
[----:B-1----:R-:W-:Y:S05]  /*2390*/  @!P0 BRA `(.L_x_36) ;  /* 0x0000005c008c8947 */ /* 0x002fea0003800000 */
.L_x_139:
[----:B------:R-:W-:-:S04]  /*23a0*/  UIADD3 UR6, UPT, UPT, UR6, 0x1, URZ ;  /* 0x0000000106067890 */ /* 0x000fc8000fffe0ff */
[----:B------:R-:W-:-:S04]  /*23b0*/  UISETP.NE.AND UP0, UPT, UR6, 0x7, UPT ;  /* 0x000000070600788c */ /* 0x000fc8000bf05270 */
[----:B------:R-:W-:Y:S02]  /*23c0*/  USEL UR7, URZ, 0x1, UP0 ;  /* 0x00000001ff077887 */ /* 0x000fe40008000000 */
[----:B------:R-:W-:-:S04]  /*23d0*/  USEL UR6, UR6, URZ, UP0 ;  /* 0x000000ff06067287 */ /* 0x000fc80008000000 */
[----:B------:R-:W-:Y:S01]  /*23e0*/  ULEA UR5, UR6, UR4, 0x3 ;  /* 0x0000000406057291 */ /* 0x000fe2000f8e18ff */
[----:B------:R-:W-:-:S04]  /*23f0*/  LOP3.LUT R2, R15, UR7, RZ, 0x3c, !PT ;  /* 0x000000070f027c12 */ /* 0x000fc8000f8e3cff */
[----:B-1----:R-:W-:-:S04]  /*2400*/  SHF.L.U32 R3, R2, 0x1f, RZ ;  /* 0x0000001f02037819 */ /* 0x002fc800000006ff */
[----:B------:R-:W1:Y:S02]  /*2410*/  SYNCS.PHASECHK.TRANS64.TRYWAIT P0, [UR5], R3 ;  /* 0x00000003ff0075a7 */ /* 0x000e640008001105 */
[----:B-1----:R-:W-:Y:S05]  /*2420*/  @!P0 BRA `(.L_x_37) ;  /* 0x0000005c00808947 */ /* 0x002fea0003800000 */
.L_x_141:
        /* <DEDUP_REMOVED lines=9> */
.L_x_143:
        /* <DEDUP_REMOVED lines=9> */
.L_x_145:
        /* <DEDUP_REMOVED lines=9> */
.L_x_147:
        /* <DEDUP_REMOVED lines=9> */
.L_x_149:
[----:B------:R-:W-:-:S04]  /*2670*/  UIADD3 UR6, UPT, UPT, UR6, 0x1, URZ ;  /* 0x0000000106067890 */ /* 0x000fc8000fffe0ff */
[----:B------:R-:W-:-:S04]  /*2680*/  UISETP.NE.AND UP0, UPT, UR6, 0x7, UPT ;  /* 0x000000070600788c */ /* 0x000fc8000bf05270 */
[----:B------:R-:W-:Y:S02]  /*2690*/  USEL UR5, URZ, 0x1, UP0 ;  /* 0x00000001ff057887 */ /* 0x000fe40008000000 */
[----:B------:R-:W-:-:S04]  /*26a0*/  USEL UR6, UR6, URZ, UP0 ;  /* 0x000000ff06067287 */ /* 0x000fc80008000000 */
[----:B------:R-:W-:Y:S01]  /*26b0*/  ULEA UR6, UR6, UR4, 0x3 ;  /* 0x0000000406067291 */ /* 0x000fe2000f8e18ff */
[----:B-1----:R-:W-:-:S04]  /*26c0*/  LOP3.LUT R3, R2, UR5, RZ, 0x3c, !PT ;  /* 0x0000000502037c12 */ /* 0x002fc8000f8e3cff */
[----:B------:R-:W-:Y:S01]  /*26d0*/  SHF.L.U32 R3, R3, 0x1f, RZ ;  /* 0x0000001f03037819 */ /* 0x000fe200000006ff */
[----:B----4-:R-:W-:-:S07]  /*26e0*/  IMAD.U32 R0, RZ, RZ, UR6 ;  /* 0x00000006ff007e24 */ /* 0x010fce000f8e00ff */
.L_x_42:
[----:B-1----:R1:W2:Y:S02]  /*26f0*/  SYNCS.PHASECHK.TRANS64.TRYWAIT P0, [R0+URZ], R3 ;  /* 0x00000003000075a7 */ /* 0x0022a400080011ff */
[----:B--2---:R-:W-:Y:S05]  /*2700*/  @!P0 NANOSLEEP.SYNCS 0x989680 ;  /* 0x009896800000895d */ /* 0x004fea0003900000 */
[----:B------:R-:W2:Y:S02]  /*2710*/  @!P0 SYNCS.PHASECHK.TRANS64 P0, [R0+URZ], R3 ;  /* 0x00000003000085a7 */ /* 0x000ea400080010ff */
[----:B--2---:R-:W-:Y:S05]  /*2720*/  @P0 EXIT ;  /* 0x000000000000094d */ /* 0x004fea0003800000 */
[----:B------:R-:W-:Y:S05]  /*2730*/  BRA `(.L_x_42) ;  /* 0xfffffffc00ec7947 */ /* 0x000fea000383ffff */
.L_x_17:
[----:B------:R-:W-:-:S04]  /*2740*/  UISETP.NE.AND UP1, UPT, UR37, URZ, UPT ;  /* 0x000000ff2500728c */ /* 0x000fc8000bf25270 */
[----:B------:R-:W-:-:S09]  /*2750*/  UISETP.NE.OR UP1, UPT, UR8, 0x1, UP1 ;  /* 0x000000010800788c */ /* 0x000fd20008f25670 */
[----:B------:R-:W-:Y:S05]  /*2760*/  BRA.U UP1, `(.L_x_43) ;  /* 0x0000000501487547 */ /* 0x000fea000b800000 */
[----:B------:R-:W-:Y:S01]  /*2770*/  ISETP.NE.AND P2, PT, R2, RZ, PT ;  /* 0x000000ff0200720c */ /* 0x000fe20003f45270 */
[----:B------:R-:W-:Y:S01]  /*2780*/  IMAD.MOV.U32 R12, RZ, RZ, 0x1 ;  /* 0x00000001ff0c7424 */ /* 0x000fe200078e00ff */
[----:B------:R-:W-:Y:S02]  /*2790*/  CS2R R10, SRZ ;  /* 0x00000000000a7805 */ /* 0x000fe4000001ff00 */
[----:B------:R-:W-:Y:S01]  /*27a0*/  CS2R R8, SRZ ;  /* 0x0000000000087805 */ /* 0x000fe2000001ff00 */
[----:B------:R-:W-:Y:S01]  /*27b0*/  UMOV UR4, 0x400 ;  /* 0x0000040000047882 */ /* 0x000fe20000000000 */
[----:B------:R-:W-:Y:S01]  /*27c0*/  UMOV UR6, URZ ;  /* 0x000000ff00067c82 */ /* 0x000fe20008000000 */
[----:B------:R-:W-:-:S12]  /*27d0*/  ULEA UR37, UR37, UR4, 0x18 ;  /* 0x0000000425257291 */ /* 0x000fd8000f8ec0ff */
.L_x_47:
[----:B------:R-:W-:Y:S02]  /*27e0*/  LEA R0, R8, UR37, 0x3 ;  /* 0x0000002508007c11 */ /* 0x000fe4000f8e18ff */
[----:B------:R-:W-:-:S03]  /*27f0*/  SHF.L.U32 R5, R9, 0x1f, RZ ;  /* 0x0000001f09057819 */ /* 0x000fc600000006ff */
[----:B------:R-:W-:Y:S01]  /*2800*/  VIADD R4, R0, 0x130 ;  /* 0x0000013000047836 */ /* 0x000fe20000000000 */
[----:B------:R-:W1:Y:S02]  /*2810*/  SYNCS.PHASECHK.TRANS64.TRYWAIT P0, [R0+URZ+0x120], R5 ;  /* 0x00012005000075a7 */ /* 0x000e6400080011ff */
[----:B-1----:R-:W-:Y:S05]  /*2820*/  @!P0 BRA `(.L_x_44) ;  /* 0x0000005800f88947 */ /* 0x002fea0003800000 */
.L_x_150:
[----:B------:R-:W-:Y:S01]  /*2830*/  ULEA UR5, UR6, UR37, 0x3 ;  /* 0x0000002506057291 */ /* 0x000fe2000f8e18ff */
[----:B------:R-:W-:Y:S02]  /*2840*/  PRMT R4, RZ, 0x654, R4 ;  /* 0x00000654ff047816 */ /* 0x000fe40000000004 */
[----:B-1----:R-:W-:Y:S01]  /*2850*/  SHF.L.U32 R5, R12, 0x1f, RZ ;  /* 0x0000001f0c057819 */ /* 0x002fe200000006ff */
[----:B------:R-:W-:Y:S01]  /*2860*/  UIADD3 UR4, UPT, UPT, UR5, 0xc0, URZ ;  /* 0x000000c005047890 */ /* 0x000fe2000fffe0ff */
[----:B------:R1:W-:Y:S05]  /*2870*/  SYNCS.ARRIVE.TRANS64.RED.A1T0 RZ, [R4+URZ], RZ ;  /* 0x000000ff04ff79a7 */ /* 0x0003ea00081004ff */
[----:B------:R-:W-:Y:S01]  /*2880*/  IMAD.U32 R7, RZ, RZ, UR4 ;  /* 0x00000004ff077e24 */ /* 0x000fe2000f8e00ff */
[----:B------:R-:W2:Y:S04]  /*2890*/  SYNCS.PHASECHK.TRANS64.TRYWAIT P0, [UR5+0xd0], R5 ;  /* 0x0000d005ff0075a7 */ /* 0x000ea80008001105 */
[----:B------:R-:W-:Y:S01]  /*28a0*/  PRMT R6, R2, 0x654, R7 ;  /* 0x0000065402067816 */ /* 0x000fe20000000007 */
[----:B-1----:R-:W-:Y:S01]  /*28b0*/  @!P2 IMAD.MOV.U32 R4, RZ, RZ, 0x10 ;  /* 0x00000010ff04a424 */ /* 0x002fe200078e00ff */
[----:B--2---:R-:W-:Y:S06]  /*28c0*/  @!P0 BRA `(.L_x_45) ;  /* 0x0000005800e48947 */ /* 0x004fec0003800000 */
.L_x_152:
[----:B------:R-:W-:Y:S01]  /*28d0*/  ULEA UR4, UR6, UR37, 0x4 ;  /* 0x0000002506047291 */ /* 0x000fe2000f8e20ff */
[----:B------:R-:W-:Y:S01]  /*28e0*/  SEL R3, R6, R3, !P2 ;  /* 0x0000000306037207 */ /* 0x000fe20005000000 */
[----:B------:R-:W-:Y:S01]  /*28f0*/  UIADD3 UR5, UPT, UPT, UR5, 0xc0, URZ ;  /* 0x000000c005057890 */ /* 0x000fe2000fffe0ff */
[----:B-1----:R-:W-:Y:S01]  /*2900*/  LEA R0, R11, UR37, 0x3 ;  /* 0x000000250b007c11 */ /* 0x002fe2000f8e18ff */
[----:B------:R-:W-:Y:S01]  /*2910*/  UIADD3 UR4, UPT, UPT, UR4, 0x150, URZ ;  /* 0x0000015004047890 */ /* 0x000fe2000fffe0ff */
[----:B------:R-:W-:Y:S01]  /*2920*/  SHF.L.U32 R5, R10, 0x1f, RZ ;  /* 0x0000001f0a057819 */ /* 0x000fe200000006ff */
[----:B------:R1:W-:Y:S01]  /*2930*/  @!P2 SYNCS.ARRIVE.TRANS64.RED RZ, [R3+URZ], R4 ;  /* 0x0000000403ffa9a7 */ /* 0x0003e200080004ff */
[----:B------:R-:W-:Y:S01]  /*2940*/  UIADD3 UR6, UPT, UPT, UR6, 0x1, URZ ;  /* 0x0000000106067890 */ /* 0x000fe2000fffe0ff */
[----:B------:R-:W-:-:S03]  /*2950*/  VIADD R8, R8, 0x1 ;  /* 0x0000000108087836 */ /* 0x000fc60000000000 */
[----:B------:R-:W-:Y:S02]  /*2960*/  UISETP.NE.AND UP0, UPT, UR6, 0x2, UPT ;  /* 0x000000020600788c */ /* 0x000fe4000bf05270 */
[----:B------:R-:W-:Y:S06]  /*2970*/  UGETNEXTWORKID.BROADCAST [UR4], [UR5] ;  /* 0x00000000040073ca */ /* 0x000fec0008000100 */
[----:B------:R-:W-:Y:S01]  /*2980*/  USEL UR4, URZ, 0x1, UP0 ;  /* 0x00000001ff047887 */ /* 0x000fe20008000000 */
[----:B------:R-:W-:Y:S01]  /*2990*/  ISETP.NE.AND P0, PT, R8, 0x2, PT ;  /* 0x000000020800780c */ /* 0x000fe20003f05270 */
[----:B------:R-:W-:Y:S01]  /*29a0*/  USEL UR6, UR6, URZ, UP0 ;  /* 0x000000ff06067287 */ /* 0x000fe20008000000 */
[----:B------:R-:W2:Y:S03]  /*29b0*/  SYNCS.PHASECHK.TRANS64.TRYWAIT P1, [R0+URZ+0xc0], R5 ;  /* 0x0000c005000075a7 */ /* 0x000ea600080211ff */
[----:B------:R-:W-:Y:S01]  /*29c0*/  LOP3.LUT R12, R12, UR4, RZ, 0x3c, !PT ;  /* 0x000000040c0c7c12 */ /* 0x000fe2000f8e3cff */
[----:B-12---:R-:W-:Y:S07]  /*29d0*/  @!P1 BRA `(.L_x_46) ;  /* 0x0000005800b89947 */ /* 0x006fee0003800000 */
.L_x_153:
[C---:B------:R-:W-:Y:S01]  /*29e0*/  LEA R4, R11.reuse, UR37, 0x4 ;  /* 0x000000250b047c11 */ /* 0x040fe2000f8e20ff */
[----:B-1----:R-:W-:Y:S01]  /*29f0*/  VIADD R0, R0, 0xd0 ;  /* 0x000000d000007836 */ /* 0x002fe20000000000 */
[----:B------:R-:W-:Y:S01]  /*2a00*/  SEL R8, R8, RZ, P0 ;  /* 0x000000ff08087207 */ /* 0x000fe20000000000 */
[----:B------:R-:W-:-:S03]  /*2a10*/  VIADD R11, R11, 0x1 ;  /* 0x000000010b0b7836 */ /* 0x000fc60000000000 */
[----:B------:R-:W1:Y:S01]  /*2a20*/  LDS.128 R4, [R4+0x150] ;  /* 0x0001500004047984 */ /* 0x000e620000000c00 */
[----:B------:R-:W-:Y:S02]  /*2a30*/  PRMT R0, RZ, 0x654, R0 ;  /* 0x00000654ff007816 */ /* 0x000fe40000000000 */
[C---:B------:R-:W-:Y:S01]  /*2a40*/  ISETP.NE.AND P1, PT, R11.reuse, 0x2, PT ;  /* 0x000000020b00780c */ /* 0x040fe20003f25270 */
[----:B------:R-:W-:Y:S01]  /*2a50*/  @!PT LDS RZ, [RZ] ;  /* 0x00000000fffff984 */ /* 0x000fe20000000800 */
[----:B------:R-:W-:Y:S01]  /*2a60*/  @!PT LDS RZ, [RZ] ;  /* 0x00000000fffff984 */ /* 0x000fe20000000800 */
[----:B------:R-:W-:Y:S01]  /*2a70*/  @!PT LDS RZ, [RZ] ;  /* 0x00000000fffff984 */ /* 0x000fe20000000800 */
[----:B------:R-:W-:Y:S01]  /*2a80*/  @!PT LDS RZ, [RZ] ;  /* 0x00000000fffff984 */ /* 0x000fe20000000800 */
[----:B------:R2:W-:Y:S06]  /*2a90*/  MEMBAR.ALL.CTA ;  /* 0x0000000000007992 */ /* 0x0005ec0000008000 */
[----:B--2---:R-:W2:Y:S01]  /*2aa0*/  FENCE.VIEW.ASYNC.S ;  /* 0x00000000000073c6 */ /* 0x004ea20000000000 */
[----:B------:R-:W-:Y:S01]  /*2ab0*/  SEL R11, R11, RZ, P1 ;  /* 0x000000ff0b0b7207 */ /* 0x000fe20000800000 */
[----:B--2---:R2:W-:Y:S01]  /*2ac0*/  SYNCS.ARRIVE.TRANS64.RED.A1T0 RZ, [R0+URZ], RZ ;  /* 0x000000ff00ff79a7 */ /* 0x0045e200081004ff */
[----:B-1----:R-:W-:-:S02]  /*2ad0*/  LOP3.LUT P3, RZ, R6, 0x1, RZ, 0xc0, !PT ;  /* 0x0000000106ff7812 */ /* 0x002fc4000786c0ff */
[----:B------:R-:W-:-:S04]  /*2ae0*/  SEL R5, RZ, 0x1, P1 ;  /* 0x00000001ff057807 */ /* 0x000fc80000800000 */
[----:B------:R-:W-:Y:S02]  /*2af0*/  LOP3.LUT R10, R10, R5, RZ, 0x3c, !PT ;  /* 0x000000050a0a7212 */ /* 0x000fe400078e3cff */
[----:B--2---:R-:W-:-:S04]  /*2b00*/  SEL R0, RZ, 0x1, P0 ;  /* 0x00000001ff007807 */ /* 0x004fc80000000000 */
[----:B------:R-:W-:Y:S01]  /*2b10*/  LOP3.LUT R9, R9, R0, RZ, 0x3c, !PT ;  /* 0x0000000009097212 */ /* 0x000fe200078e3cff */
[----:B------:R-:W-:Y:S06]  /*2b20*/  @P3 BRA `(.L_x_47) ;  /* 0xfffffffc002c3947 */ /* 0x000fec000383ffff */
[----:B------:R-:W-:Y:S01]  /*2b30*/  ULEA UR5, UR6, UR37, 0x3 ;  /* 0x0000002506057291 */ /* 0x000fe2000f8e18ff */
[----:B------:R-:W-:-:S08]  /*2b40*/  SHF.L.U32 R3, R12, 0x1f, RZ ;  /* 0x0000001f0c037819 */ /* 0x000fd000000006ff */
[----:B------:R-:W1:Y:S02]  /*2b50*/  SYNCS.PHASECHK.TRANS64 P0, [UR5+0xd0], R3 ;  /* 0x0000d003ff0075a7 */ /* 0x000e640008001005 */
[----:B-1----:R-:W-:Y:S05]  /*2b60*/  @P0 BRA `(.L_x_48) ;  /* 0x0000000000080947 */ /* 0x002fea0003800000 */
[----:B------:R-:W1:Y:S02]  /*2b70*/  SYNCS.PHASECHK.TRANS64.TRYWAIT P0, [UR5+0xd0], R3 ;  /* 0x0000d003ff0075a7 */ /* 0x000e640008001105 */
[----:B-1----:R-:W-:Y:S05]  /*2b80*/  @!P0 BRA `(.L_x_49) ;  /* 0x0000005800608947 */ /* 0x002fea0003800000 */
.L_x_48:
[----:B------:R-:W-:-:S04]  /*2b90*/  UIADD3 UR4, UPT, UPT, UR6, 0x1, URZ ;  /* 0x0000000106047890 */ /* 0x000fc8000fffe0ff */
[----:B------:R-:W-:-:S04]  /*2ba0*/  UISETP.NE.AND UP0, UPT, UR4, 0x2, UPT ;  /* 0x000000020400788c */ /* 0x000fc8000bf05270 */
[----:B------:R-:W-:Y:S02]  /*2bb0*/  USEL UR7, URZ, 0x1, UP0 ;  /* 0x00000001ff077887 */ /* 0x000fe40008000000 */
[----:B------:R-:W-:-:S04]  /*2bc0*/  USEL UR4, UR4, URZ, UP0 ;  /* 0x000000ff04047287 */ /* 0x000fc80008000000 */
[----:B------:R-:W-:Y:S01]  /*2bd0*/  ULEA UR4, UR4, UR37, 0x3 ;  /* 0x0000002504047291 */ /* 0x000fe2000f8e18ff */
[----:B-1----:R-:W-:-:S04]  /*2be0*/  LOP3.LUT R3, R12, UR7, RZ, 0x3c, !PT ;  /* 0x000000070c037c12 */ /* 0x002fc8000f8e3cff */
[----:B------:R-:W-:-:S04]  /*2bf0*/  SHF.L.U32 R0, R3, 0x1f, RZ ;  /* 0x0000001f03007819 */ /* 0x000fc800000006ff */
[----:B------:R-:W1:Y:S02]  /*2c00*/  SYNCS.PHASECHK.TRANS64 P0, [UR4+0xd0], R0 ;  /* 0x0000d000ff0075a7 */ /* 0x000e640008001004 */
[----:B-1----:R-:W-:Y:S05]  /*2c10*/  @P0 EXIT ;  /* 0x000000000000094d */ /* 0x002fea0003800000 */
[----:B------:R-:W-:Y:S02]  /*2c20*/  SHF.L.U32 R3, R3, 0x1f, RZ ;  /* 0x0000001f03037819 */ /* 0x000fe400000006ff */
[----:B------:R-:W-:-:S07]  /*2c30*/  MOV R0, UR4 ;  /* 0x0000000400007c02 */ /* 0x000fce0008000f00 */
.L_x_50:
[----:B-1----:R1:W2:Y:S02]  /*2c40*/  SYNCS.PHASECHK.TRANS64.TRYWAIT P0, [R0+URZ+0xd0], R3 ;  /* 0x0000d003000075a7 */ /* 0x0022a400080011ff */
[----:B--2---:R-:W-:Y:S05]  /*2c50*/  @!P0 NANOSLEEP.SYNCS 0x989680 ;  /* 0x009896800000895d */ /* 0x004fea0003900000 */
[----:B------:R-:W2:Y:S02]  /*2c60*/  @!P0 SYNCS.PHASECHK.TRANS64 P0, [R0+URZ+0xd0], R3 ;  /* 0x0000d003000085a7 */ /* 0x000ea400080010ff */
[----:B--2---:R-:W-:Y:S05]  /*2c70*/  @P0 EXIT ;  /* 0x000000000000094d */ /* 0x004fea0003800000 */
[----:B------:R-:W-:Y:S05]  /*2c80*/  BRA `(.L_x_50) ;  /* 0xfffffffc00ec7947 */ /* 0x000fea000383ffff */
.L_x_43:
[----:B------:R-:W-:-:S09]  /*2c90*/  UISETP.NE.AND UP1, UPT, UR8, URZ, UPT ;  /* 0x000000ff0800728c */ /* 0x000fd2000bf25270 */
[----:B------:R-:W-:Y:S05]  /*2ca0*/  BRA.U UP1, `(.L_x_51) ;  /* 0x0000000d01cc7547 */ /* 0x000fea000b800000 */
[----:B------:R-:W-:Y:S01]  /*2cb0*/  UMOV UR4, 0x40 ;  /* 0x0000004000047882 */ /* 0x000fe20000000000 */
[----:B------:R-:W-:Y:S01]  /*2cc0*/  NOP ;  /* 0x0000000000007918 */ /* 0x000fe20000000000 */
[----:B------:R-:W-:Y:S01]  /*2cd0*/  ULEA UR4, UR37, UR4, 0x18 ;  /* 0x0000000425047291 */ /* 0x000fe2000f8ec0ff */
[----:B------:R-:W-:Y:S02]  /*2ce0*/  UMOV UR5, 0x400 ;  /* 0x0000040000057882 */ /* 0x000fe40000000000 */
[----:B------:R-:W-:-:S06]  /*2cf0*/  ULEA UR37, UR37, UR5, 0x18 ;  /* 0x0000000525257291 */ /* 0x000fcc000f8ec0ff */
[----:B------:R-:W1:Y:S02]  /*2d00*/  LDS.U8 R0, [UR4+0x1c] ;  /* 0x00001c04ff007984 */ /* 0x000e640008000000 */
[----:B-1----:R-:W-:-:S13]  /*2d10*/  ISETP.NE.AND P0, PT, R0, RZ, PT ;  /* 0x000000ff0000720c */ /* 0x002fda0003f05270 */
[----:B------:R-:W-:Y:S05]  /*2d20*/  @P0 BRA `(.L_x_52) ;  /* 0x0000000000580947 */ /* 0x000fea0003800000 */
[----:B------:R-:W-:-:S13]  /*2d30*/  ELECT P0, URZ, PT ;  /* 0x0000000000ff782f */ /* 0x000fda0003800000 */
[----:B------:R-:W-:Y:S05]  /*2d40*/  @!P0 BRA `(.L_x_53) ;  /* 0x0000000000608947 */ /* 0x000fea0003800000 */
[----:B------:R-:W-:Y:S01]  /*2d50*/  UMOV UR5, 0x10 ;  /* 0x0000001000057882 */ /* 0x000fe20000000000 */
[----:B------:R-:W-:Y:S01]  /*2d60*/  HFMA2 R0, -RZ, RZ, 0, 5.9604644775390625e-08 ;  /* 0x00000001ff007431 */ /* 0x000fe200000001ff */
[----:B------:R-:W-:-:S03]  /*2d70*/  MOV R2, 0xffff ;  /* 0x0000ffff00027802 */ /* 0x000fc60000000f00 */
[----:B------:R-:W-:Y:S04]  /*2d80*/  DEPBAR.LE SB1, 0x36 ;  /* 0x00009d800000791a */ /* 0x000fe80000000000 */
[----:B------:R-:W1:Y:S02]  /*2d90*/  UTCATOMSWS.FIND_AND_SET.ALIGN UP0, UR5, UR5 ;  /* 0x00000005000575e3 */ /* 0x000e640008000800 */
[----:B-1----:R-:W-:Y:S01]  /*2da0*/  MOV R3, UR5 ;  /* 0x0000000500037c02 */ /* 0x002fe20008000f00 */
[----:B------:R-:W-:Y:S06]  /*2db0*/  BRA.U UP0, `(.L_x_54) ;  /* 0x0000000100187547 */ /* 0x000fec000b800000 */
.L_x_55:
[----:B------:R-:W-:Y:S05]  /*2dc0*/  NANOSLEEP 0x64 ;  /* 0x000000640000795d */ /* 0x000fea0003800000 */
[----:B------:R-:W-:-:S05]  /*2dd0*/  UMOV UR5, 0x10 ;  /* 0x0000001000057882 */ /* 0x000fca0000000000 */
[----:B------:R-:W-:Y:S04]  /*2de0*/  DEPBAR.LE SB1, 0x36 ;  /* 0x00009d800000791a */ /* 0x000fe80000000000 */
[----:B------:R-:W1:Y:S02]  /*2df0*/  UTCATOMSWS.FIND_AND_SET.ALIGN UP0, UR5, UR5 ;  /* 0x00000005000575e3 */ /* 0x000e640008000800 */
[----:B-1----:R-:W-:Y:S01]  /*2e00*/  MOV R3, UR5 ;  /* 0x0000000500037c02 */ /* 0x002fe20008000f00 */
[----:B------:R-:W-:Y:S05]  /*2e10*/  BRA.U !UP0, `(.L_x_55) ;  /* 0xfffffffd08e87547 */ /* 0x000fea000b83ffff */
.L_x_54:
[-C--:B------:R-:W-:Y:S02]  /*2e20*/  SHF.L.U32 R2, R2, R3.reuse, RZ ;  /* 0x0000000302027219 */ /* 0x080fe400000006ff */
[----:B------:R-:W-:Y:S01]  /*2e30*/  SHF.L.U32 R0, R0, R3, RZ ;  /* 0x0000000300007219 */ /* 0x000fe200000006ff */
[----:B------:R-:W-:Y:S02]  /*2e40*/  IMAD.SHL.U32 R3, R3, 0x20, RZ ;  /* 0x0000002003037824 */ /* 0x000fe400078e00ff */
[----:B------:R1:W-:Y:S04]  /*2e50*/  ATOMS.OR RZ, [UR4+0x14], R2 ;  /* 0x00001402ffff798c */ /* 0x0003e8000b000004 */
[----:B------:R1:W-:Y:S04]  /*2e60*/  ATOMS.OR RZ, [UR4+0x18], R0 ;  /* 0x00001800ffff798c */ /* 0x0003e8000b000004 */
[----:B------:R1:W-:Y:S01]  /*2e70*/  STS [UR37+0x170], R3 ;  /* 0x00017003ff007988 */ /* 0x0003e20008000825 */
[----:B------:R-:W-:Y:S05]  /*2e80*/  BRA `(.L_x_53) ;  /* 0x0000000000107947 */ /* 0x000fea0003800000 */
.L_x_52:
[----:B------:R-:W-:Y:S02]  /*2e90*/  MOV R0, 0xffffffff ;  /* 0xffffffff00007802 */ /* 0x000fe40000000f00 */
[----:B------:R-:W-:-:S03]  /*2ea0*/  MOV R2, 0x2ed0 ;  /* 0x00002ed000027802 */ /* 0x000fc60000000f00 */
[----:B------:R1:W-:Y:S04]  /*2eb0*/  STS [UR37+0x170], R0 ;  /* 0x00017000ff007988 */ /* 0x0003e80008000825 */
[----:B-1-3-5:R-:W-:Y:S05]  /*2ec0*/  CALL.REL.NOINC `($__internal_1_$__cuda_sm10x_tcgen05_guardrail_trap_phase_invalid_during_alloc) ;  /* 0x0000005c00a87944 */ /* 0x02afea0003c00000 */
.L_x_53:
[----:B------:R-:W-:Y:S05]  /*2ed0*/  WARPSYNC.ALL ;  /* 0x0000000000007948 */ /* 0x000fea0003800000 */
[----:B------:R-:W2:Y:S01]  /*2ee0*/  S2UR UR5, SR_CgaCtaId ;  /* 0x00000000000579c3 */ /* 0x000ea20000008800 */
[----:B------:R-:W-:Y:S01]  /*2ef0*/  UMOV UR4, 0x400 ;  /* 0x0000040000047882 */ /* 0x000fe20000000000 */
[----:B------:R-:W-:-:S06]  /*2f00*/  NOP ;  /* 0x0000000000007918 */ /* 0x000fcc0000000000 */
[----:B------:R-:W-:Y:S06]  /*2f10*/  BAR.ARV 0x6, 0xa0 ;  /* 0x0182800000007b1d */ /* 0x000fec0000002000 */
[----:B------:R-:W4:Y:S01]  /*2f20*/  LDCU UR7, c[0x0][0x38c] ;  /* 0x00007180ff0777ac */ /* 0x000f220008000800 */
[----:B------:R-:W-:Y:S01]  /*2f30*/  IMAD.MOV.U32 R11, RZ, RZ, 0x1 ;  /* 0x00000001ff0b7424 */ /* 0x000fe200078e00ff */
[----:B------:R-:W-:Y:S01]  /*2f40*/  CS2R R8, SRZ ;  /* 0x0000000000087805 */ /* 0x000fe2000001ff00 */
[----:B------:R-:W-:Y:S01]  /*2f50*/  IMAD.MOV.U32 R10, RZ, RZ, RZ ;  /* 0x000000ffff0a7224 */ /* 0x000fe200078e00ff */
[----:B------:R-:W3:Y:S01]  /*2f60*/  LDCU UR6, c[0x0][0x38c] ;  /* 0x00007180ff0677ac */ /* 0x000ee20008000800 */
[----:B------:R-:W-:Y:S01]  /*2f70*/  UMOV UR15, URZ ;  /* 0x000000ff000f7c82 */ /* 0x000fe20008000000 */
[----:B------:R-:W-:Y:S01]  /*2f80*/  UMOV UR14, URZ ;  /* 0x000000ff000e7c82 */ /* 0x000fe20008000000 */
[----:B--2---:R-:W-:Y:S01]  /*2f90*/  ULEA UR5, UR5, UR4, 0x18 ;  /* 0x0000000405057291 */ /* 0x004fe2000f8ec0ff */
[----:B------:R-:W-:Y:S01]  /*2fa0*/  UMOV UR24, 0x0 ;  /* 0x0000000000187882 */ /* 0x000fe20000000000 */
[----:B------:R-:W-:-:S02]  /*2fb0*/  UMOV UR25, 0x4200010 ;  /* 0x0420001000197882 */ /* 0x000fc40000000000 */
[----:B------:R-:W-:Y:S02]  /*2fc0*/  UIADD3 UR10, UPT, UPT, UR5, 0x4400, URZ ;  /* 0x00004400050a7890 */ /* 0x000fe4000fffe0ff */
[----:B------:R-:W-:Y:S02]  /*2fd0*/  UIADD3 UR11, UPT, UPT, UR5, 0x12400, URZ ;  /* 0x00012400050b7890 */ /* 0x000fe4000fffe0ff */
[----:B----4-:R-:W-:Y:S01]  /*2fe0*/  UIADD3 UR7, UPT, UPT, UR7, 0x3f, URZ ;  /* 0x0000003f07077890 */ /* 0x010fe2000fffe0ff */
[----:B-1----:R-:W1:Y:S01]  /*2ff0*/  LDS R0, [UR5+0x170] ;  /* 0x00017005ff007984 */ /* 0x002e620008000800 */
[----:B------:R-:W-:Y:S02]  /*3000*/  USHF.R.U32.HI UR10, URZ, 0x4, UR10 ;  /* 0x00000004ff0a7899 */ /* 0x000fe4000801160a */
[----:B------:R-:W-:Y:S02]  /*3010*/  USHF.R.S32.HI UR4, URZ, 0x1f, UR7 ;  /* 0x0000001fff047899 */ /* 0x000fe40008011407 */
[----:B------:R-:W-:-:S02]  /*3020*/  USHF.R.U32.HI UR11, URZ, 0x4, UR11 ;  /* 0x00000004ff0b7899 */ /* 0x000fc4000801160b */
[----:B------:R-:W-:Y:S02]  /*3030*/  ULEA.HI UR4, UR4, UR7, URZ, 0x6 ;  /* 0x0000000704047291 */ /* 0x000fe4000f8f30ff */
[----:B------:R-:W-:Y:S02]  /*3040*/  ULOP3.LUT UR10, UR10, 0x3fff, URZ, 0xc0, !UPT ;  /* 0x00003fff0a0a7892 */ /* 0x000fe4000f8ec0ff */
[----:B------:R-:W-:Y:S02]  /*3050*/  USHF.R.S32.HI UR4, URZ, 0x6, UR4 ;  /* 0x00000006ff047899 */ /* 0x000fe40008011404 */
[----:B------:R-:W-:Y:S02]  /*3060*/  ULOP3.LUT UR11, UR11, 0x3fff, URZ, 0xc0, !UPT ;  /* 0x00003fff0b0b7892 */ /* 0x000fe4000f8ec0ff */
[----:B------:R-:W-:Y:S01]  /*3070*/  UISETP.LT.AND UP0, UPT, UR4, 0x1, UPT ;  /* 0x000000010400788c */ /* 0x000fe2000bf01270 */
[----:B------:R-:W-:Y:S01]  /*3080*/  UMOV UR22, 0x0 ;  /* 0x0000000000167882 */ /* 0x000fe20000000000 */
[----:B------:R-:W-:-:S02]  /*3090*/  UMOV UR23, 0x4200010 ;  /* 0x0420001000177882 */ /* 0x000fc40000000000 */
[----:B------:R-:W-:Y:S02]  /*30a0*/  USEL UR9, UR4, 0x1, !UP0 ;  /* 0x0000000104097887 */ /* 0x000fe4000c000000 */
[----:B------:R-:W-:Y:S02]  /*30b0*/  ULOP3.LUT UR10, UR10, 0x10000, URZ, 0xfc, !UPT ;  /* 0x000100000a0a7892 */ /* 0x000fe4000f8efcff */
[----:B------:R-:W-:Y:S02]  /*30c0*/  ULOP3.LUT UR11, UR11, 0x10000, URZ, 0xfc, !UPT ;  /* 0x000100000b0b7892 */ /* 0x000fe4000f8efcff */
[----:B------:R-:W-:Y:S02]  /*30d0*/  UIADD3 UR9, UPT, UPT, -UR9, URZ, URZ ;  /* 0x000000ff09097290 */ /* 0x000fe4000fffe1ff */
[----:B---3--:R-:W-:Y:S01]  /*30e0*/  UISETP.GE.AND UP3, UPT, UR6, 0x1, UPT ;  /* 0x000000010600788c */ /* 0x008fe2000bf66270 */
[----:B------:R-:W-:Y:S01]  /*30f0*/  UMOV UR20, 0x0 ;  /* 0x0000000000147882 */ /* 0x000fe20000000000 */
[----:B------:R-:W-:Y:S01]  /*3100*/  UMOV UR21, 0x4200010 ;  /* 0x0420001000157882 */ /* 0x000fe20000000000 */
[----:B------:R-:W-:Y:S01]  /*3110*/  UMOV UR18, 0x0 ;  /* 0x0000000000127882 */ /* 0x000fe20000000000 */
[----:B------:R-:W-:Y:S01]  /*3120*/  UMOV UR19, 0x4200010 ;  /* 0x0420001000137882 */ /* 0x000fe20000000000 */
[----:B-1----:R-:W-:-:S15]  /*3130*/  R2UR UR16, R0 ;  /* 0x00000000001072ca */ /* 0x002fde00000e0000 */
.L_x_62:
[----:B------:R-:W-:Y:S02]  /*3140*/  LEA R0, R10, UR5, 0x3 ;  /* 0x000000050a007c11 */ /* 0x000fe4000f8e18ff */
[----:B------:R-:W-:Y:S02]  /*3150*/  SHF.L.U32 R5, R9, 0x1f, RZ ;  /* 0x0000001f09057819 */ /* 0x000fe400000006ff */
[----:B------:R-:W-:Y:S01]  /*3160*/  PLOP3.LUT P0, PT, PT, PT, UP3, 0x80, 0x8 ;  /* 0x000000000008781c */ /* 0x000fe20003f0f038 */
[----:B------:R-:W-:Y:S01]  /*3170*/  VIADD R3, R0, 0xd0 ;  /* 0x000000d000037836 */ /* 0x000fe20000000000 */
[----:B-1----:R-:W1:Y:S02]  /*3180*/  SYNCS.PHASECHK.TRANS64.TRYWAIT P1, [R0+URZ+0xc0], R5 ;  /* 0x0000c005000075a7 */ /* 0x002e6400080211ff */
[----:B-1-3--:R-:W-:Y:S09]  /*3190*/  @!P1 BRA `(.L_x_56) ;  /* 0x0000005000f49947 */ /* 0x00aff20003800000 */
.L_x_155:
[----:B------:R-:W-:Y:S01]  /*31a0*/  LEA R4, R10, UR5, 0x4 ;  /* 0x000000050a047c11 */ /* 0x000fe2000f8e20ff */
[----:B------:R-:W-:Y:S01]  /*31b0*/  @UP3 ULEA UR6, UR14, UR5, 0x3 ;  /* 0x000000050e063291 */ /* 0x000fe2000f8e18ff */
[----:B------:R-:W-:Y:S01]  /*31c0*/  PLOP3.LUT P2, PT, PT, PT, PT, 0x80, 0x8 ;  /* 0x000000000008781c */ /* 0x000fe20003f4f070 */
[----:B------:R-:W-:Y:S01]  /*31d0*/  ULEA UR7, UR15, UR5, 0x3 ;  /* 0x000000050f077291 */ /* 0x000fe2000f8e18ff */
[----:B------:R-:W-:Y:S02]  /*31e0*/  PRMT R3, RZ, 0x654, R3 ;  /* 0x00000654ff037816 */ /* 0x000fe40000000003 */
[----:B-1----:R-:W1:Y:S01]  /*31f0*/  LDS.128 R4, [R4+0x150] ;  /* 0x0001500004047984 */ /* 0x002e620000000c00 */
[----:B------:R-:W-:Y:S02]  /*3200*/  @P0 SHF.L.U32 R2, R8, 0x1f, RZ ;  /* 0x0000001f08020819 */ /* 0x000fe400000006ff */
[----:B------:R-:W-:Y:S01]  /*3210*/  SHF.L.U32 R0, R11, 0x1f, RZ ;  /* 0x0000001f0b007819 */ /* 0x000fe200000006ff */
[----:B------:R-:W-:Y:S01]  /*3220*/  @!PT LDS RZ, [RZ] ;  /* 0x00000000fffff984 */ /* 0x000fe20000000800 */
[----:B------:R-:W-:Y:S01]  /*3230*/  @!PT LDS RZ, [RZ] ;  /* 0x00000000fffff984 */ /* 0x000fe20000000800 */
[----:B------:R-:W-:Y:S01]  /*3240*/  @!PT LDS RZ, [RZ] ;  /* 0x00000000fffff984 */ /* 0x000fe20000000800 */
[----:B------:R-:W-:Y:S01]  /*3250*/  @!PT LDS RZ, [RZ] ;  /* 0x00000000fffff984 */ /* 0x000fe20000000800 */
[----:B------:R2:W-:Y:S06]  /*3260*/  MEMBAR.ALL.CTA ;  /* 0x0000000000007992 */ /* 0x0005ec0000008000 */
[----:B--2---:R-:W2:Y:S02]  /*3270*/  FENCE.VIEW.ASYNC.S ;  /* 0x00000000000073c6 */ /* 0x004ea40000000000 */
[----:B--2---:R2:W-:Y:S01]  /*3280*/  SYNCS.ARRIVE.TRANS64.RED.A1T0 RZ, [R3+URZ], RZ ;  /* 0x000000ff03ff79a7 */ /* 0x0045e200081004ff */
[----:B------:R2:W3:Y:S01]  /*3290*/  @P0 SYNCS.PHASECHK.TRANS64.TRYWAIT P2, [UR6], R2 ;  /* 0x00000002ff0005a7 */ /* 0x0004e20008041106 */
[----:B------:R-:W-:Y:S01]  /*32a0*/  ULEA.HI UR6, UR15, UR15, URZ, 0x1 ;  /* 0x0000000f0f067291 */ /* 0x000fe2000f8f08ff */
[----:B-1----:R-:W-:-:S03]  /*32b0*/  LOP3.LUT P1, RZ, R6, 0x1, RZ, 0xc0, !PT ;  /* 0x0000000106ff7812 */ /* 0x002fc6000782c0ff */
[----:B------:R-:W-:Y:S02]  /*32c0*/  USHF.L.U32 UR8, UR6, 0x6, URZ ;  /* 0x0000000606087899 */ /* 0x000fe400080006ff */
[----:B------:R-:W-:Y:S02]  /*32d0*/  ULOP3.LUT UR6, UR6, 0xffe, URZ, 0xc0, !UPT ;  /* 0x00000ffe06067892 */ /* 0x000fe4000f8ec0ff */
[----:B------:R-:W-:Y:S02]  /*32e0*/  ULOP3.LUT UR8, UR8, 0xffffff80, URZ, 0xc0, !UPT ;  /* 0xffffff8008087892 */ /* 0x000fe4000f8ec0ff */
[----:B------:R-:W-:Y:S02]  /*32f0*/  UIADD3 UR6, UPT, UPT, -UR6, UR15, URZ ;  /* 0x0000000f06067290 */ /* 0x000fe4000fffe1ff */
[----:B------:R-:W-:Y:S01]  /*3300*/  UIADD3 UR8, UPT, UPT, UR16, UR8, URZ ;  /* 0x0000000810087290 */ /* 0x000fe2000fffe0ff */
[----:B------:R-:W1:Y:S03]  /*3310*/  SYNCS.PHASECHK.TRANS64.TRYWAIT P0, [UR7+0x100], R0 ;  /* 0x00010000ff0075a7 */ /* 0x000e660008001107 */
[----:B------:R-:W-:Y:S01]  /*3320*/  ULEA UR8, UR6, UR8, 0x14 ;  /* 0x0000000806087291 */ /* 0x000fe2000f8ea0ff */
[----:B-123--:R-:W-:Y:S11]  /*3330*/  @!P0 BRA `(.L_x_57) ;  /* 0x0000005000a08947 */ /* 0x00eff60003800000 */
.L_x_157:
[----:B------:R-:W-:Y:S01]  /*3340*/  IADD3 R10, PT, PT, R10, 0x1, RZ ;  /* 0x000000010a0a7810 */ /* 0x000fe20007ffe0ff */
[----:B------:R-:W-:Y:S06]  /*3350*/  BRA.U !UP3, `(.L_x_58) ;  /* 0x000000010bc07547 */ /* 0x000fec000b800000 */
[----:B------:R-:W-:Y:S01]  /*3360*/  UPLOP3.LUT UP4, UPT, UPT, UPT, UPT, 0x40, 0x4 ;  /* 0x000000000004789c */ /* 0x000fe20003f8e870 */
[----:B------:R-:W-:Y:S01]  /*3370*/  UMOV UR13, UR9 ;  /* 0x00000009000d7c82 */ /* 0x000fe20008000000 */
[----:B------:R-:W-:Y:S01]  /*3380*/  UMOV UR12, UR4 ;  /* 0x00000004000c7c82 */ /* 0x000fe20008000000 */
[----:B------:R-:W-:-:S08]  /*3390*/  UMOV UR17, UR14 ;  /* 0x0000000e00117c82 */ /* 0x000fd00008000000 */
.L_x_61:
[----:B------:R-:W-:Y:S02]  /*33a0*/  UIADD3 UR13, UPT, UPT, UR13, 0x1, URZ ;  /* 0x000000010d0d7890 */ /* 0x000fe4000fffe0ff */
[----:B--2---:R-:W-:Y:S02]  /*33b0*/  ULEA UR6, UR17, UR5, 0x3 ;  /* 0x0000000511067291 */ /* 0x004fe4000f8e18ff */
[----:B------:R-:W-:Y:S01]  /*33c0*/  UISETP.NE.AND UP0, UPT, UR13, URZ, UPT ;  /* 0x000000ff0d00728c */ /* 0x000fe2000bf05270 */
[----:B---3--:R-:W-:Y:S10]  /*33d0*/  @P2 BRA `(.L_x_59) ;  /* 0x00000000000c2947 */ /* 0x008ff40003800000 */
[----:B-1----:R-:W-:Y:S04]  /*33e0*/  SHF.L.U32 R3, R8, 0x1f, RZ ;  /* 0x0000001f08037819 */ /* 0x002fe800000006ff */
[----:B------:R-:W1:Y:S02]  /*33f0*/  SYNCS.PHASECHK.TRANS64.TRYWAIT P0, [UR6], R3 ;  /* 0x00000003ff0075a7 */ /* 0x000e640008001106 */
[----:B-1----:R-:W-:Y:S05]  /*3400*/  @!P0 BRA `(.L_x_60) ;  /* 0x0000005000848947 */ /* 0x002fea0003800000 */
.L_x_59:
[----:B------:R-:W-:Y:S01]  /*3410*/  UISETP.NE.AND UP1, UPT, UR12, 0x1, UPT ;  /* 0x000000010c00788c */ /* 0x000fe2000bf25270 */
[----:B------:R-:W-:Y:S01]  /*3420*/  PLOP3.LUT P2, PT, PT, PT, PT, 0x80, 0x8 ;  /* 0x000000000008781c */ /* 0x000fe20003f4f070 */
[----:B------:R-:W-:Y:S02]  /*3430*/  UIADD3 UR14, UPT, UPT, UR17, 0x1, URZ ;  /* 0x00000001110e7890 */ /* 0x000fe4000fffe0ff */
[----:B------:R-:W-:Y:S02]  /*3440*/  ULEA UR28, UR17, UR11, 0xa ;  /* 0x0000000b111c7291 */ /* 0x000fe4000f8e50ff */
[----:B------:R-:W-:Y:S01]  /*3450*/  UISETP.NE.AND UP2, UPT, UR14, 0x7, UPT ;  /* 0x000000070e00788c */ /* 0x000fe2000bf45270 */
[----:B------:R-:W-:Y:S01]  /*3460*/  PLOP3.LUT P0, PT, PT, PT, UP1, 0x80, 0x8 ;  /* 0x000000000008781c */ /* 0x000fe20003f0f018 */
[----:B------:R-:W-:Y:S02]  /*3470*/  UIADD3 UR40, UPT, UPT, UR28, 0x2, URZ ;  /* 0x000000021c287890 */ /* 0x000fe4000fffe0ff */
[----:B------:R-:W-:Y:S02]  /*3480*/  USEL UR27, URZ, 0x1, UP2 ;  /* 0x00000001ff1b7887 */ /* 0x000fe40009000000 */
[----:B------:R-:W-:Y:S02]  /*3490*/  USEL UR14, UR14, URZ, UP2 ;  /* 0x000000ff0e0e7287 */ /* 0x000fe40009000000 */
[----:B------:R-:W-:Y:S02]  /*34a0*/  UIADD3 UR36, UPT, UPT, UR28, 0x4, URZ ;  /* 0x000000041c247890 */ /* 0x000fe4000fffe0ff */
[----:B------:R-:W-:Y:S01]  /*34b0*/  @UP1 ULEA UR26, UR14, UR5, 0x3 ;  /* 0x000000050e1a1291 */ /* 0x000fe2000f8e18ff */
[----:B------:R-:W-:Y:S01]  /*34c0*/  LOP3.LUT R8, R8, UR27, RZ, 0x3c, !PT ;  /* 0x0000001b08087c12 */ /* 0x000fe2000f8e3cff */
[----:B------:R-:W-:Y:S02]  /*34d0*/  UIADD3 UR32, UPT, UPT, UR28, 0x6, URZ ;  /* 0x000000061c207890 */ /* 0x000fe4000fffe0ff */
[----:B------:R-:W-:Y:S01]  /*34e0*/  UIADD3 UR6, UPT, UPT, UR6, 0x38, URZ ;  /* 0x0000003806067890 */ /* 0x000fe2000fffe0ff */
[----:B-1----:R-:W-:Y:S01]  /*34f0*/  @P0 SHF.L.U32 R0, R8, 0x1f, RZ ;  /* 0x0000001f08000819 */ /* 0x002fe200000006ff */
[----:B------:R-:W-:Y:S01]  /*3500*/  UIADD3 UR12, UPT, UPT, UR12, -0x1, URZ ;  /* 0xffffffff0c0c7890 */ /* 0x000fe2000fffe0ff */
[----:B------:R-:W-:Y:S02]  /*3510*/  UMOV UR29, 0x40004040 ;  /* 0x40004040001d7882 */ /* 0x000fe40000000000 */
[----:B------:R2:W3:Y:S01]  /*3520*/  @P0 SYNCS.PHASECHK.TRANS64.TRYWAIT P2, [UR26], R0 ;  /* 0x00000000ff0005a7 */ /* 0x0004e2000804111a */
[----:B------:R-:W-:Y:S01]  /*3530*/  ULEA UR26, UR17, UR10, 0x9 ;  /* 0x0000000a111a7291 */ /* 0x000fe2000f8e48ff */
[----:B------:R-:W-:Y:S01]  /*3540*/  UMOV UR27, 0x40004040 ;  /* 0x40004040001b7882 */ /* 0x000fe20000000000 */
[----:B------:R-:W-:Y:S02]  /*3550*/  UMOV UR41, 0x40004040 ;  /* 0x4000404000297882 */ /* 0x000fe40000000000 */
[----:B------:R-:W-:Y:S02]  /*3560*/  UIADD3 UR38, UPT, UPT, UR26, 0x2, URZ ;  /* 0x000000021a267890 */ /* 0x000fe4000fffe0ff */
[----:B------:R-:W-:Y:S02]  /*3570*/  UIADD3 UR34, UPT, UPT, UR26, 0x4, URZ ;  /* 0x000000041a227890 */ /* 0x000fe4000fffe0ff */
[----:B------:R-:W-:Y:S01]  /*3580*/  UIADD3 UR30, UPT, UPT, UR26, 0x6, URZ ;  /* 0x000000061a1e7890 */ /* 0x000fe2000fffe0ff */
[----:B------:R2:W-:Y:S01]  /*3590*/  UTCHMMA gdesc[UR26], gdesc[UR28], tmem[UR8], tmem[UR24], idesc[UR25], UP4 ;  /* 0x00ff181c1a0075ea */ /* 0x0005e2000a000008 */
[----:B------:R-:W-:Y:S01]  /*35a0*/  UPLOP3.LUT UP4, UPT, UPT, UPT, UPT, 0x80, 0x8 ;  /* 0x000000000008789c */ /* 0x000fe20003f8f070 */
[----:B------:R-:W-:Y:S01]  /*35b0*/  UMOV UR39, 0x40004040 ;  /* 0x4000404000277882 */ /* 0x000fe20000000000 */
[----:B------:R-:W-:Y:S01]  /*35c0*/  UMOV UR37, 0x40004040 ;  /* 0x4000404000257882 */ /* 0x000fe20000000000 */
[----:B------:R2:W-:Y:S01]  /*35d0*/  UTCHMMA gdesc[UR38], gdesc[UR40], tmem[UR8], tmem[UR22], idesc[UR23], UPT ;  /* 0x00ff1628260075ea */ /* 0x0005e2000b800008 */
[----:B------:R-:W-:Y:S01]  /*35e0*/  UMOV UR35, 0x40004040 ;  /* 0x4000404000237882 */ /* 0x000fe20000000000 */
[----:B------:R-:W-:Y:S01]  /*35f0*/  UMOV UR33, 0x40004040 ;  /* 0x4000404000217882 */ /* 0x000fe20000000000 */
[----:B------:R-:W-:Y:S01]  /*3600*/  UMOV UR31, 0x40004040 ;  /* 0x40004040001f7882 */ /* 0x000fe20000000000 */
[----:B------:R2:W-:Y:S01]  /*3610*/  UTCHMMA gdesc[UR34], gdesc[UR36], tmem[UR8], tmem[UR20], idesc[UR21], UPT ;  /* 0x00ff1424220075ea */ /* 0x0005e2000b800008 */
[----:B------:R2:W-:Y:S01]  /*3620*/  UTCHMMA gdesc[UR30], gdesc[UR32], tmem[UR8], tmem[UR18], idesc[UR19], UPT ;  /* 0x00ff12201e0075ea */ /* 0x0005e2000b800008 */
[----:B------:R2:W-:Y:S01]  /*3630*/  UTCBAR [UR6], URZ ;  /* 0x000000ff060073e9 */ /* 0x0005e200080000ff */
[----:B------:R-:W-:Y:S01]  /*3640*/  UMOV UR17, UR14 ;  /* 0x0000000e00117c82 */ /* 0x000fe20008000000 */
[----:B------:R-:W-:Y:S05]  /*3650*/  BRA.U UP0, `(.L_x_61) ;  /* 0xfffffffd00507547 */ /* 0x000fea000b83ffff */
.L_x_58:
[----:B------:R-:W-:Y:S01]  /*3660*/  UIADD3 UR15, UPT, UPT, UR15, 0x1, URZ ;  /* 0x000000010f0f7890 */ /* 0x000fe2000fffe0ff */
[C---:B------:R-:W-:Y:S01]  /*3670*/  ISETP.NE.AND P0, PT, R10.reuse, 0x2, PT ;  /* 0x000000020a00780c */ /* 0x040fe20003f05270 */
[----:B------:R-:W-:Y:S02]  /*3680*/  UIADD3 UR7, UPT, UPT, UR7, 0xe0, URZ ;  /* 0x000000e007077890 */ /* 0x000fe4000fffe0ff */
[----:B------:R-:W-:Y:S01]  /*3690*/  UISETP.NE.AND UP0, UPT, UR15, 0x4, UPT ;  /* 0x000000040f00788c */ /* 0x000fe2000bf05270 */
[----:B-12---:R-:W-:Y:S02]  /*36a0*/  SEL R0, RZ, 0x1, P0 ;  /* 0x00000001ff007807 */ /* 0x006fe40000000000 */
[----:B------:R-:W-:Y:S01]  /*36b0*/  SEL R10, R10, RZ, P0 ;  /* 0x000000ff0a0a7207 */ /* 0x000fe20000000000 */
[----:B------:R-:W-:Y:S01]  /*36c0*/  USEL UR6, URZ, 0x1, UP0 ;  /* 0x00000001ff067887 */ /* 0x000fe20008000000 */
[----:B------:R-:W-:Y:S01]  /*36d0*/  LOP3.LUT R9, R9, R0, RZ, 0x3c, !PT ;  /* 0x0000000009097212 */ /* 0x000fe200078e3cff */
[----:B------:R-:W-:Y:S01]  /*36e0*/  USEL UR15, UR15, URZ, UP0 ;  /* 0x000000ff0f0f7287 */ /* 0x000fe20008000000 */
[----:B------:R1:W-:Y:S03]  /*36f0*/  UTCBAR [UR7], URZ ;  /* 0x000000ff070073e9 */ /* 0x0003e600080000ff */
[----:B------:R-:W-:Y:S01]  /*3700*/  LOP3.LUT R11, R11, UR6, RZ, 0x3c, !PT ;  /* 0x000000060b0b7c12 */ /* 0x000fe2000f8e3cff */
[----:B------:R-:W-:Y:S07]  /*3710*/  @P1 BRA `(.L_x_62) ;  /* 0xfffffff800881947 */ /* 0x000fee000383ffff */
[----:B------:R-:W2:Y:S01]  /*3720*/  S2UR UR4, SR_CgaCtaId ;  /* 0x00000000000479c3 */ /* 0x000ea20000008800 */
[----:B------:R-:W-:Y:S01]  /*3730*/  ELECT P0, URZ, PT ;  /* 0x0000000000ff782f */ /* 0x000fe20003800000 */
[----:B------:R-:W-:Y:S01]  /*3740*/  IMAD.MOV.U32 R0, RZ, RZ, 0x1 ;  /* 0x00000001ff007424 */ /* 0x000fe200078e00ff */
[----:B------:R-:W-:Y:S01]  /*3750*/  UIADD3 UR5, UPT, UPT, UR5, 0x100, URZ ;  /* 0x0000010005057890 */ /* 0x000fe2000fffe0ff */
[----:B------:R-:W-:Y:S01]  /*3760*/  SHF.L.U32 R3, R11, 0x1f, RZ ;  /* 0x0000001f0b037819 */ /* 0x000fe200000006ff */
[----:B------:R-:W-:-:S03]  /*3770*/  UMOV UR6, 0x40 ;  /* 0x0000004000067882 */ /* 0x000fc60000000000 */
[----:B------:R-:W-:Y:S01]  /*3780*/  UVIRTCOUNT.DEALLOC.SMPOOL 0x80 ;  /* 0x000000800000784c */ /* 0x000fe20000000000 */
[----:B--2---:R-:W-:Y:S02]  /*3790*/  ULEA UR4, UR4, UR6, 0x18 ;  /* 0x0000000604047291 */ /* 0x004fe4000f8ec0ff */
[----:B------:R-:W-:-:S07]  /*37a0*/  ULEA UR6, UR15, UR5, 0x3 ;  /* 0x000000050f067291 */ /* 0x000fce000f8e18ff */
[----:B------:R2:W-:Y:S02]  /*37b0*/  @P0 STS.U8 [UR4+0x1c], R0 ;  /* 0x00001c00ff000988 */ /* 0x0005e40008000004 */
[----:B------:R-:W4:Y:S02]  /*37c0*/  SYNCS.PHASECHK.TRANS64.TRYWAIT P0, [UR6], R3 ;  /* 0x00000003ff0075a7 */ /* 0x000f240008001106 */
[----:B--2-4-:R-:W-:Y:S05]  /*37d0*/  @!P0 BRA `(.L_x_63) ;  /* 0x0000004c00a88947 */ /* 0x014fea0003800000 */
.L_x_160:
[----:B-1----:R-:W-:-:S04]  /*37e0*/  UIADD3 UR7, UPT, UPT, UR15, 0x1, URZ ;  /* 0x000000010f077890 */ /* 0x002fc8000fffe0ff */
[----:B------:R-:W-:-:S04]  /*37f0*/  UISETP.NE.AND UP0, UPT, UR7, 0x4, UPT ;  /* 0x000000040700788c */ /* 0x000fc8000bf05270 */
[----:B------:R-:W-:Y:S02]  /*3800*/  USEL UR8, URZ, 0x1, UP0 ;  /* 0x00000001ff087887 */ /* 0x000fe40008000000 */
[----:B------:R-:W-:-:S04]  /*3810*/  USEL UR7, UR7, URZ, UP0 ;  /* 0x000000ff07077287 */ /* 0x000fc80008000000 */
[----:B------:R-:W-:Y:S01]  /*3820*/  ULEA UR6, UR7, UR5, 0x3 ;  /* 0x0000000507067291 */ /* 0x000fe2000f8e18ff */
[----:B------:R-:W-:-:S04]  /*3830*/  LOP3.LUT R2, R11, UR8, RZ, 0x3c, !PT ;  /* 0x000000080b027c12 */ /* 0x000fc8000f8e3cff */
[----:B--2---:R-:W-:-:S04]  /*3840*/  SHF.L.U32 R3, R2, 0x1f, RZ ;  /* 0x0000001f02037819 */ /* 0x004fc800000006ff */
[----:B------:R-:W1:Y:S02]  /*3850*/  SYNCS.PHASECHK.TRANS64.TRYWAIT P0, [UR6], R3 ;  /* 0x00000003ff0075a7 */ /* 0x000e640008001106 */
[----:B-1----:R-:W-:Y:S05]  /*3860*/  @!P0 BRA `(.L_x_64) ;  /* 0x0000004c009c8947 */ /* 0x002fea0003800000 */
.L_x_162:
        /* <DEDUP_REMOVED lines=9> */
.L_x_164:
[----:B------:R-:W-:-:S04]  /*3900*/  UIADD3 UR7, UPT, UPT, UR7, 0x1, URZ ;  /* 0x0000000107077890 */ /* 0x000fc8000fffe0ff */
[----:B------:R-:W-:-:S04]  /*3910*/  UISETP.NE.AND UP0, UPT, UR7, 0x4, UPT ;  /* 0x000000040700788c */ /* 0x000fc8000bf05270 */
[----:B------:R-:W-:Y:S02]  /*3920*/  USEL UR6, URZ, 0x1, UP0 ;  /* 0x00000001ff067887 */ /* 0x000fe40008000000 */
[----:B------:R-:W-:-:S04]  /*3930*/  USEL UR7, UR7, URZ, UP0 ;  /* 0x000000ff07077287 */ /* 0x000fc80008000000 */
[----:B------:R-:W-:Y:S01]  /*3940*/  ULEA UR7, UR7, UR5, 0x3 ;  /* 0x0000000507077291 */ /* 0x000fe2000f8e18ff */
[----:B-1----:R-:W-:-:S04]  /*3950*/  LOP3.LUT R3, R2, UR6, RZ, 0x3c, !PT ;  /* 0x0000000602037c12 */ /* 0x002fc8000f8e3cff */
[----:B------:R-:W-:-:S04]  /*3960*/  SHF.L.U32 R3, R3, 0x1f, RZ ;  /* 0x0000001f03037819 */ /* 0x000fc800000006ff */
[----:B------:R-:W1:Y:S02]  /*3970*/  SYNCS.PHASECHK.TRANS64.TRYWAIT P0, [UR7], R3 ;  /* 0x00000003ff0075a7 */ /* 0x000e640008001107 */
[----:B-1----:R-:W-:Y:S05]  /*3980*/  @!P0 BRA `(.L_x_66) ;  /* 0x0000004c00848947 */ /* 0x002fea0003800000 */
.L_x_166:
[----:B------:R-:W-:Y:S01]  /*3990*/  NOP ;  /* 0x0000000000007918 */ /* 0x000fe20000000000 */
[----:B-1----:R-:W1:Y:S01]  /*39a0*/  LDS R0, [UR4+0x14] ;  /* 0x00001404ff007984 */ /* 0x002e620008000800 */
[----:B------:R-:W-:Y:S01]  /*39b0*/  ULOP3.LUT UR6, UR16, 0xffff, URZ, 0xc0, !UPT ;  /* 0x0000ffff10067892 */ /* 0x000fe2000f8ec0ff */
[----:B------:R-:W-:Y:S01]  /*39c0*/  UMOV UR8, 0xffff ;  /* 0x0000ffff00087882 */ /* 0x000fe20000000000 */
[----:B------:R-:W-:Y:S02]  /*39d0*/  UMOV UR5, 0x1 ;  /* 0x0000000100057882 */ /* 0x000fe40000000000 */
[----:B------:R-:W-:-:S04]  /*39e0*/  USHF.R.U32.HI UR6, URZ, 0x5, UR6 ;  /* 0x00000005ff067899 */ /* 0x000fc80008011606 */
[----:B------:R-:W-:Y:S02]  /*39f0*/  USHF.L.U32 UR8, UR8, UR6, URZ ;  /* 0x0000000608087299 */ /* 0x000fe400080006ff */
[----:B------:R-:W-:-:S04]  /*3a00*/  USHF.L.U32 UR5, UR5, UR6, URZ ;  /* 0x0000000605057299 */ /* 0x000fc800080006ff */
[----:B-1----:R-:W-:-:S04]  /*3a10*/  LOP3.LUT R0, R0, UR8, RZ, 0xc0, !PT ;  /* 0x0000000800007c12 */ /* 0x002fc8000f8ec0ff */
[----:B------:R-:W-:-:S13]  /*3a20*/  ISETP.NE.AND P0, PT, R0, UR8, PT ;  /* 0x0000000800007c0c */ /* 0x000fda000bf05270 */
[----:B------:R-:W-:Y:S05]  /*3a30*/  @P0 BRA `(.L_x_67) ;  /* 0x0000000000580947 */ /* 0x000fea0003800000 */
[----:B------:R-:W1:Y:S02]  /*3a40*/  LDS R0, [UR4+0x18] ;  /* 0x00001804ff007984 */ /* 0x000e640008000800 */
[----:B-1----:R-:W-:-:S04]  /*3a50*/  LOP3.LUT R0, R0, UR5, RZ, 0xc0, !PT ;  /* 0x0000000500007c12 */ /* 0x002fc8000f8ec0ff */
[----:B------:R-:W-:-:S13]  /*3a60*/  ISETP.NE.AND P0, PT, R0, UR5, PT ;  /* 0x0000000500007c0c */ /* 0x000fda000bf05270 */
[----:B------:R-:W-:Y:S05]  /*3a70*/  @P0 BRA `(.L_x_68) ;  /* 0x00000000003c0947 */ /* 0x000fea0003800000 */
[----:B------:R-:W1:Y:S01]  /*3a80*/  S2R R2, SR_LANEID ;  /* 0x0000000000027919 */ /* 0x000e620000000000 */
[----:B------:R-:W-:Y:S01]  /*3a90*/  ULOP3.LUT UR8, URZ, UR8, URZ, 0x33, !UPT ;  /* 0x00000008ff087292 */ /* 0x000fe2000f8e33ff */
[----:B------:R-:W-:Y:S01]  /*3aa0*/  LOP3.LUT R4, RZ, UR5, RZ, 0x33, !PT ;  /* 0x00000005ff047c12 */ /* 0x000fe2000f8e33ff */
[----:B------:R-:W-:Y:S02]  /*3ab0*/  VOTEU.ANY UR7, UPT, PT ;  /* 0x0000000000077886 */ /* 0x000fe400038e0100 */
[----:B------:R-:W-:Y:S01]  /*3ac0*/  UFLO.U32 UR7, UR7 ;  /* 0x00000007000772bd */ /* 0x000fe200080e0000 */
[----:B------:R-:W2:Y:S01]  /*3ad0*/  REDUX UR5, R4 ;  /* 0x00000000040573c4 */ /* 0x000ea20000000000 */
[----:B------:R-:W-:-:S06]  /*3ae0*/  IMAD.U32 R0, RZ, RZ, UR8 ;  /* 0x00000008ff007e24 */ /* 0x000fcc000f8e00ff */
[----:B------:R4:W-:Y:S01]  /*3af0*/  UTCATOMSWS.AND URZ, UR8 ;  /* 0x0000000800ff79e3 */ /* 0x0009e20008000000 */
[----:B------:R-:W3:Y:S01]  /*3b00*/  REDUX UR6, R0 ;  /* 0x00000000000673c4 */ /* 0x000ee20000000000 */
[----:B-1----:R-:W-:Y:S01]  /*3b10*/  ISETP.EQ.U32.AND P0, PT, R2, UR7, PT ;  /* 0x0000000702007c0c */ /* 0x002fe2000bf02070 */
[----:B--2---:R-:W-:Y:S01]  /*3b20*/  IMAD.U32 R2, RZ, RZ, UR5 ;  /* 0x00000005ff027e24 */ /* 0x004fe2000f8e00ff */
[----:B---3--:R-:W-:-:S11]  /*3b30*/  MOV R3, UR6 ;  /* 0x0000000600037c02 */ /* 0x008fd60008000f00 */
[----:B------:R4:W-:Y:S04]  /*3b40*/  @P0 ATOMS.AND RZ, [UR4+0x14], R3 ;  /* 0x00001403ffff098c */ /* 0x0009e8000a800004 */
[----:B------:R4:W-:Y:S01]  /*3b50*/  @P0 ATOMS.AND RZ, [UR4+0x18], R2 ;  /* 0x00001802ffff098c */ /* 0x0009e2000a800004 */
[----:B------:R-:W-:Y:S05]  /*3b60*/  BRA `(.L_x_69) ;  /* 0x0000000000147947 */ /* 0x000fea0003800000 */
.L_x_68:
[----:B------:R-:W-:Y:S02]  /*3b70*/  MOV R2, 0x3b90 ;  /* 0x00003b9000027802 */ /* 0x000fe40000000f00 */
[----:B---3-5:R-:W-:Y:S05]  /*3b80*/  CALL.REL.NOINC `($__internal_0_$__cuda_sm10x_tcgen05_guardrail_trap_col_being_dealloced_not_returned_by_alloc) ;  /* 0x00000050006c7944 */ /* 0x028fea0003c00000 */
[----:B------:R-:W-:Y:S05]  /*3b90*/  BRA `(.L_x_69) ;  /* 0x0000000000087947 */ /* 0x000fea0003800000 */
.L_x_67:
[----:B------:R-:W-:Y:S02]  /*3ba0*/  MOV R2, 0x3bc0 ;  /* 0x00003bc000027802 */ /* 0x000fe40000000f00 */
[----:B---3-5:R-:W-:Y:S05]  /*3bb0*/  CALL.REL.NOINC `($__internal_2_$__cuda_sm10x_tcgen05_guardrail_trap_unallocated_columns_being_dealloced) ;  /* 0x0000005000787944 */ /* 0x028fea0003c00000 */
.L_x_69:
[----:B------:R-:W-:Y:S01]  /*3bc0*/  NOP ;  /* 0x0000000000007918 */ /* 0x000fe20000000000 */
[----:B----4-:R-:W-:Y:S05]  /*3bd0*/  EXIT ;  /* 0x000000000000794d */ /* 0x010fea0003800000 */
.L_x_51:
[----:B------:R-:W-:-:S09]  /*3be0*/  UISETP.NE.OR UP2, UPT, UR8, 0x3, !UP2 ;  /* 0x000000030800788c */ /* 0x000fd2000d745670 */
[----:B------:R-:W-:Y:S05]  /*3bf0*/  BRA.U UP2, `(.L_x_70) ;  /* 0x0000001102147547 */ /* 0x000fea000b800000 */
[----:B------:R-:W1:Y:S01]  /*3c00*/  LDC R0, c[0x0][0xb30] ;  /* 0x0002cc00ff007b82 */ /* 0x000e620000000800 */
[----:B------:R-:W2:Y:S01]  /*3c10*/  LDCU.64 UR8, c[0x0][0x888] ;  /* 0x00011100ff0877ac */ /* 0x000ea20008000a00 */
[----:B------:R-:W-:Y:S02]  /*3c20*/  HFMA2 R25, -RZ, RZ, 0, 0 ;  /* 0x00000000ff197431 */ /* 0x000fe400000001ff */
[----:B------:R-:W-:Y:S01]  /*3c30*/  IMAD.MOV.U32 R32, RZ, RZ, 0x1 ;  /* 0x00000001ff207424 */ /* 0x000fe200078e00ff */
[----:B------:R-:W-:Y:S01]  /*3c40*/  MOV R23, 0x1000 ;  /* 0x0000100000177802 */ /* 0x000fe20000000f00 */
[----:B------:R-:W4:Y:S01]  /*3c50*/  LDCU.64 UR4, c[0x0][0x890] ;  /* 0x00011200ff0477ac */ /* 0x000f220008000a00 */
[----:B------:R-:W-:Y:S01]  /*3c60*/  IMAD.MOV.U32 R27, RZ, RZ, RZ ;  /* 0x000000ffff1b7224 */ /* 0x000fe200078e00ff */
[----:B------:R-:W3:Y:S01]  /*3c70*/  LDC R19, c[0x0][0x370] ;  /* 0x0000dc00ff137b82 */ /* 0x000ee20000000800 */
[----:B------:R-:W-:Y:S01]  /*3c80*/  UMOV UR7, 0x400 ;  /* 0x0000040000077882 */ /* 0x000fe20000000000 */
[----:B------:R-:W-:-:S02]  /*3c90*/  UPLOP3.LUT UP1, UPT, UPT, UPT, UPT, 0x40, 0x4 ;  /* 0x000000000004789c */ /* 0x000fc40003f2e870 */
[----:B------:R-:W-:-:S04]  /*3ca0*/  ULEA UR7, UR37, UR7, 0x18 ;  /* 0x0000000725077291 */ /* 0x000fc8000f8ec0ff */
[----:B------:R-:W3:Y:S01]  /*3cb0*/  LDC R2, c[0x0][0xb0c] ;  /* 0x0002c300ff027b82 */ /* 0x000ee20000000800 */
[----:B------:R-:W-:Y:S02]  /*3cc0*/  UIADD3 UR13, UPT, UPT, UR7, 0x88, URZ ;  /* 0x00000088070d7890 */ /* 0x000fe4000fffe0ff */
[----:B--2---:R-:W-:Y:S02]  /*3cd0*/  UISETP.NE.U32.AND UP2, UPT, UR8, URZ, UPT ;  /* 0x000000ff0800728c */ /* 0x004fe4000bf45070 */
[----:B------:R-:W-:Y:S02]  /*3ce0*/  UIADD3 UR33, UPT, UPT, UR7, 0x70, URZ ;  /* 0x0000007007217890 */ /* 0x000fe4000fffe0ff */
[----:B----4-:R-:W-:Y:S01]  /*3cf0*/  UISETP.NE.U32.AND UP3, UPT, UR4, URZ, UPT ;  /* 0x000000ff0400728c */ /* 0x010fe2000bf65070 */
[----:B------:R-:W2:Y:S01]  /*3d00*/  LDC R18, c[0x0][0xb20] ;  /* 0x0002c800ff127b82 */ /* 0x000ea20000000800 */
[----:B-1----:R-:W-:Y:S01]  /*3d10*/  ISETP.NE.AND P1, PT, R0, 0x1, PT ;  /* 0x000000010000780c */ /* 0x002fe20003f25270 */
[----:B------:R-:W-:-:S02]  /*3d20*/  UISETP.NE.AND.EX UP2, UPT, UR9, URZ, UPT, UP2 ;  /* 0x000000ff0900728c */ /* 0x000fc4000bf45320 */
[----:B------:R-:W-:Y:S02]  /*3d30*/  UIADD3 UR25, UPT, UPT, UR7, 0x78, URZ ;  /* 0x0000007807197890 */ /* 0x000fe4000fffe0ff */
[----:B------:R-:W-:Y:S02]  /*3d40*/  UIADD3 UR17, UPT, UPT, UR7, 0x80, URZ ;  /* 0x0000008007117890 */ /* 0x000fe4000fffe0ff */
[----:B------:R-:W1:Y:S01]  /*3d50*/  LDC.64 R36, c[0x0][0x348] ;  /* 0x0000d200ff247b82 */ /* 0x000e620000000a00 */
[----:B------:R-:W-:Y:S02]  /*3d60*/  UPRMT UR13, UR37, 0x654, UR13 ;  /* 0x00000654250d7896 */ /* 0x000fe4000800000d */
[----:B------:R-:W-:-:S05]  /*3d70*/  UISETP.NE.AND.EX UP3, UPT, UR5, URZ, UPT, UP3 ;  /* 0x000000ff0500728c */ /* 0x000fca000bf65330 */
[----:B------:R-:W4:Y:S08]  /*3d80*/  LDC.64 R16, c[0x0][0xb10] ;  /* 0x0002c400ff107b82 */ /* 0x000f300000000a00 */
[----:B------:R-:W1:Y:S08]  /*3d90*/  LDC.64 R6, c[0x0][0xb18] ;  /* 0x0002c600ff067b82 */ /* 0x000e700000000a00 */
[----:B------:R-:W1:Y:S08]  /*3da0*/  LDC.64 R4, c[0x0][0xb28] ;  /* 0x0002ca00ff047b82 */ /* 0x000e700000000a00 */
[----:B--23--:R-:W1:Y:S02]  /*3db0*/  LDC R22, c[0x0][0x374] ;  /* 0x0000dd00ff167b82 */ /* 0x00ce640000000800 */
.L_x_81:
[----:B------:R-:W-:Y:S02]  /*3dc0*/  LEA R0, R27, UR7, 0x3 ;  /* 0x000000071b007c11 */ /* 0x000fe4000f8e18ff */
[----:B------:R-:W-:Y:S02]  /*3dd0*/  SHF.L.U32 R3, R25, 0x1f, RZ ;  /* 0x0000001f19037819 */ /* 0x000fe400000006ff */
[----:B------:R-:W-:Y:S02]  /*3de0*/  LEA R28, R27, UR7, 0x4 ;  /* 0x000000071b1c7c11 */ /* 0x000fe4000f8e20ff */
[----:B--2---:R-:W2:Y:S02]  /*3df0*/  SYNCS.PHASECHK.TRANS64.TRYWAIT P0, [R0+URZ+0xc0], R3 ;  /* 0x0000c003000075a7 */ /* 0x004ea400080011ff */
[----:B--2---:R-:W-:Y:S05]  /*3e00*/  @!P0 BRA `(.L_x_71) ;  /* 0x00000048007c8947 */ /* 0x004fea0003800000 */
.L_x_167:
[----:B------:R-:W-:Y:S01]  /*3e10*/  ISETP.GE.AND P0, PT, R26, 0x1, PT ;  /* 0x000000011a00780c */ /* 0x000fe20003f06270 */
[----:B------:R-:W3:Y:S01]  /*3e20*/  LDS.128 R28, [R28+0x150] ;  /* 0x000150001c1c7984 */ /* 0x000ee20000000c00 */
[----:B--2---:R-:W-:Y:S01]  /*3e30*/  VIADD R0, R0, 0xd0 ;  /* 0x000000d000007836 */ /* 0x004fe20000000000 */
[----:B------:R-:W-:Y:S01]  /*3e40*/  @!PT LDS RZ, [RZ] ;  /* 0x00000000fffff984 */ /* 0x000fe20000000800 */
[----:B------:R-:W-:Y:S01]  /*3e50*/  @!PT LDS RZ, [RZ] ;  /* 0x00000000fffff984 */ /* 0x000fe20000000800 */
[----:B------:R-:W-:Y:S01]  /*3e60*/  @!PT LDS RZ, [RZ] ;  /* 0x00000000fffff984 */ /* 0x000fe20000000800 */
[----:B------:R-:W-:Y:S01]  /*3e70*/  @!PT LDS RZ, [RZ] ;  /* 0x00000000fffff984 */ /* 0x000fe20000000800 */
[----:B------:R2:W-:Y:S06]  /*3e80*/  MEMBAR.ALL.CTA ;  /* 0x0000000000007992 */ /* 0x0005ec0000008000 */
[----:B--2---:R-:W2:Y:S01]  /*3e90*/  FENCE.VIEW.ASYNC.S ;  /* 0x00000000000073c6 */ /* 0x004ea20000000000 */
[----:B------:R-:W-:Y:S04]  /*3ea0*/  PRMT R0, RZ, 0x654, R0 ;  /* 0x00000654ff007816 */ /* 0x000fe80000000000 */
[----:B--2---:R2:W-:Y:S01]  /*3eb0*/  SYNCS.ARRIVE.TRANS64.RED.A1T0 RZ, [R0+URZ], RZ ;  /* 0x000000ff00ff79a7 */ /* 0x0045e200081004ff */
[----:B---3--:R-:W-:Y:S11]  /*3ec0*/  LOP3.LUT P3, RZ, R30, 0x1, RZ, 0xc0, !PT ;  /* 0x000000011eff7812 */ /* 0x008ff6000786c0ff */
[----:B------:R-:W-:Y:S02]  /*3ed0*/  @!UPT UIADD3 URZ, UPT, UPT, URZ, URZ, URZ ;  /* 0x000000fffffff290 */ /* 0x000fe4000fffe0ff */
[----:B------:R-:W-:Y:S02]  /*3ee0*/  @P3 MOV R13, R28 ;  /* 0x0000001c000d3202 */ /* 0x000fe40000000f00 */
[----:B------:R-:W-:Y:S01]  /*3ef0*/  @P3 LOP3.LUT R8, R29, 0xffff, RZ, 0xc0, !PT ;  /* 0x0000ffff1d083812 */ /* 0x000fe200078ec0ff */
[----:B--2---:R-:W-:Y:S06]  /*3f00*/  @!P0 BRA `(.L_x_72) ;  /* 0x0000000000a48947 */ /* 0x004fec0003800000 */
[----:B-1---5:R-:W-:Y:S01]  /*3f10*/  IMAD.HI.U32 R33, R22, R7, RZ ;  /* 0x0000000716217227 */ /* 0x022fe200078e00ff */
[----:B------:R-:W-:Y:S02]  /*3f20*/  ISETP.NE.AND P0, PT, R6, 0x1, PT ;  /* 0x000000010600780c */ /* 0x000fe40003f05270 */
[----:B------:R-:W-:Y:S01]  /*3f30*/  ISETP.NE.AND P2, PT, R26, 0x1, PT ;  /* 0x000000011a00780c */ /* 0x000fe20003f45270 */
[----:B----4-:R-:W-:Y:S01]  /*3f40*/  IMAD.HI.U32 R34, R19, R16, RZ ;  /* 0x0000001013227227 */ /* 0x010fe200078e00ff */
[----:B------:R-:W-:Y:S02]  /*3f50*/  SHF.R.U32.HI R33, RZ, R18, R33 ;  /* 0x00000012ff217219 */ /* 0x000fe40000011621 */
[----:B------:R-:W-:Y:S01]  /*3f60*/  ISETP.NE.AND P4, PT, R2, 0x1, PT ;  /* 0x000000010200780c */ /* 0x000fe20003f85270 */
[----:B------:R-:W-:Y:S01]  /*3f70*/  IMAD.HI.U32 R38, R13, R16, RZ ;  /* 0x000000100d267227 */ /* 0x000fe200078e00ff */
[----:B------:R-:W-:Y:S02]  /*3f80*/  SHF.R.U32.HI R34, RZ, R17, R34 ;  /* 0x00000011ff227219 */ /* 0x000fe40000011622 */
[----:B------:R-:W-:Y:S01]  /*3f90*/  SEL R3, R22, R33, !P0 ;  /* 0x0000002116037207 */ /* 0x000fe20004000000 */
[C---:B------:R-:W-:Y:S01]  /*3fa0*/  IMAD.HI.U32 R33, R8.reuse, R7, RZ ;  /* 0x0000000708217227 */ /* 0x040fe200078e00ff */
[----:B------:R-:W-:Y:S02]  /*3fb0*/  SEL R11, R19, R34, !P4 ;  /* 0x00000022130b7207 */ /* 0x000fe40006000000 */
[----:B------:R-:W-:Y:S01]  /*3fc0*/  SHF.R.U32.HI R38, RZ, R17, R38 ;  /* 0x00000011ff267219 */ /* 0x000fe20000011626 */
[----:B------:R-:W-:Y:S01]  /*3fd0*/  IMAD.HI.U32 R40, R3, R4, RZ ;  /* 0x0000000403287227 */ /* 0x000fe200078e00ff */
[----:B------:R-:W-:Y:S03]  /*3fe0*/  SHF.R.U32.HI R33, RZ, R18, R33 ;  /* 0x00000012ff217219 */ /* 0x000fe60000011621 */
[----:B------:R-:W-:Y:S01]  /*3ff0*/  IMAD.HI.U32 R34, R11, R4, RZ ;  /* 0x000000040b227227 */ /* 0x000fe200078e00ff */
[----:B------:R-:W-:Y:S02]  /*4000*/  @P2 SHF.R.U32.HI R3, RZ, R5, R40 ;  /* 0x00000005ff032219 */ /* 0x000fe40000011628 */
[----:B------:R-:W-:Y:S02]  /*4010*/  SEL R9, R8, R33, !P0 ;  /* 0x0000002108097207 */ /* 0x000fe40004000000 */
[----:B------:R-:W-:Y:S01]  /*4020*/  @P2 SHF.R.U32.HI R11, RZ, R5, R34 ;  /* 0x00000005ff0b2219 */ /* 0x000fe20000011622 */
[C---:B------:R-:W-:Y:S01]  /*4030*/  IMAD R10, R26.reuse, R3, RZ ;  /* 0x000000031a0a7224 */ /* 0x040fe200078e02ff */
[----:B------:R-:W-:Y:S01]  /*4040*/  SEL R3, R13, R38, !P4 ;  /* 0x000000260d037207 */ /* 0x000fe20006000000 */
[C---:B------:R-:W-:Y:S03]  /*4050*/  IMAD.HI.U32 R14, R9.reuse, R4, RZ ;  /* 0x00000004090e7227 */ /* 0x040fe600078e00ff */
[----:B------:R-:W-:Y:S01]  /*4060*/  ISETP.GE.AND P0, PT, R9, R10, PT ;  /* 0x0000000a0900720c */ /* 0x000fe20003f06270 */
[C---:B------:R-:W-:Y:S01]  /*4070*/  IMAD R12, R26.reuse, R11, RZ ;  /* 0x0000000b1a0c7224 */ /* 0x040fe200078e02ff */
[-C--:B------:R-:W-:Y:S04]  /*4080*/  SHF.R.U32.HI R14, RZ, R5.reuse, R14 ;  /* 0x00000005ff0e7219 */ /* 0x080fe8000001160e */
[----:B------:R-:W-:Y:S02]  /*4090*/  ISETP.GE.OR P0, PT, R3, R12, P0 ;  /* 0x0000000c0300720c */ /* 0x000fe40000706670 */
[----:B------:R-:W-:Y:S05]  /*40a0*/  SEL R15, R9, R14, !P2 ;  /* 0x0000000e090f7207 */ /* 0x000fea0005000000 */
[----:B------:R-:W-:Y:S04]  /*40b0*/  IMAD.MOV R14, RZ, RZ, -R15 ;  /* 0x000000ffff0e7224 */ /* 0x000fe800078e0a0f */
[----:B------:R-:W-:Y:S02]  /*40c0*/  IMAD R14, R26, R14, R9 ;  /* 0x0000000e1a0e7224 */ /* 0x000fe400078e0209 */
[C---:B------:R-:W-:Y:S05]  /*40d0*/  @!P0 IMAD.HI.U32 R10, R3.reuse, R4, RZ ;  /* 0x00000004030a8227 */ /* 0x040fea00078e00ff */
[----:B------:R-:W-:Y:S04]  /*40e0*/  @!P0 SHF.R.U32.HI R10, RZ, R5, R10 ;  /* 0x00000005ff0a8219 */ /* 0x000fe8000001160a */
[----:B------:R-:W-:Y:S01]  /*40f0*/  @!P0 SEL R0, R3, R10, !P2 ;  /* 0x0000000a03008207 */ /* 0x000fe20005000000 */
[----:B------:R-:W-:Y:S03]  /*4100*/  IMAD.MOV R10, RZ, RZ, -R3 ;  /* 0x000000ffff0a7224 */ /* 0x000fe600078e0a03 */
[----:B------:R-:W-:Y:S01]  /*4110*/  @!P0 IADD3 R15, PT, PT, R15, -R0, RZ ;  /* 0x800000000f0f8210 */ /* 0x000fe20007ffe0ff */
[----:B------:R-:W-:Y:S01]  /*4120*/  @!P0 IMAD R0, R11, R14, R0 ;  /* 0x0000000e0b008224 */ /* 0x000fe200078e0200 */
[----:B------:R-:W-:Y:S01]  /*4130*/  IADD3 R11, PT, PT, -R9, RZ, RZ ;  /* 0x000000ff090b7210 */ /* 0x000fe20007ffe1ff */
[----:B------:R-:W-:Y:S02]  /*4140*/  IMAD R13, R2, R10, R13 ;  /* 0x0000000a020d7224 */ /* 0x000fe400078e020d */
[----:B------:R-:W-:Y:S02]  /*4150*/  @!P0 IMAD R9, R15, R26, R3 ;  /* 0x0000001a0f098224 */ /* 0x000fe400078e0203 */
[----:B------:R-:W-:Y:S02]  /*4160*/  @!P0 IMAD.MOV.U32 R3, RZ, RZ, R0 ;  /* 0x000000ffff038224 */ /* 0x000fe400078e0000 */
[----:B------:R-:W-:Y:S02]  /*4170*/  IMAD R8, R6, R11, R8 ;  /* 0x0000000b06087224 */ /* 0x000fe400078e0208 */
[----:B------:R-:W-:Y:S02]  /*4180*/  IMAD R13, R3, R2, R13 ;  /* 0x00000002030d7224 */ /* 0x000fe400078e020d */
[----:B------:R-:W-:Y:S02]  /*4190*/  IMAD R8, R9, R6, R8 ;  /* 0x0000000609087224 */ /* 0x000fe400078e0208 */
.L_x_72:
[----:B------:R-:W-:Y:S05]  /*41a0*/  BRA.U UP1, `(.L_x_73) ;  /* 0x0000000101107547 */ /* 0x000fea000b800000 */
[----:B------:R-:W-:Y:S04]  /*41b0*/  MOV R0, UR6 ;  /* 0x0000000600007c02 */ /* 0x000fe80008000f00 */
[----:B------:R-:W-:Y:S04]  /*41c0*/  SHF.L.U32 R3, R0, 0x1f, RZ ;  /* 0x0000001f00037819 */ /* 0x000fe800000006ff */
[----:B------:R-:W2:Y:S02]  /*41d0*/  SYNCS.PHASECHK.TRANS64.TRYWAIT P0, [UR7+0xb8], R3 ;  /* 0x0000b803ff0075a7 */ /* 0x000ea40008001107 */
[----:B--2---:R-:W-:Y:S05]  /*41e0*/  @!P0 BRA `(.L_x_74) ;  /* 0x0000004400988947 */ /* 0x004fea0003800000 */
.L_x_73:
[----:B------:R-:W-:Y:S02]  /*41f0*/  R2UR UR35, R21 ;  /* 0x00000000152372ca */ /* 0x000fe400000e0000 */
[----:B------:R-:W-:Y:S02]  /*4200*/  R2UR UR34, R20 ;  /* 0x00000000142272ca */ /* 0x000fe400000e0000 */
[----:B------:R-:W-:Y:S02]  /*4210*/  ISETP.NE.U32.AND P2, PT, RZ, UR4, PT ;  /* 0x00000004ff007c0c */ /* 0x000fe4000bf45070 */
[----:B------:R-:W-:Y:S02]  /*4220*/  SHF.L.U32 R12, R32, 0x1f, RZ ;  /* 0x0000001f200c7819 */ /* 0x000fe400000006ff */
[----:B------:R-:W-:Y:S05]  /*4230*/  ISETP.NE.AND.EX P2, PT, RZ, UR5, PT, P2 ;  /* 0x00000005ff007c0c */ /* 0x000fea000bf45320 */
[----:B------:R-:W-:Y:S02]  /*4240*/  USHF.L.U32 UR35, UR35, 0x6, URZ ;  /* 0x0000000623237899 */ /* 0x000fe400080006ff */
[----:B------:R-:W-:Y:S01]  /*4250*/  USHF.L.U32 UR34, UR34, 0x7, URZ ;  /* 0x0000000722227899 */ /* 0x000fe200080006ff */
[----:B------:R-:W-:Y:S11]  /*4260*/  BRA.U !UP3, `(.L_x_75) ;  /* 0x000000010b347547 */ /* 0x000ff6000b800000 */
[----:B------:R-:W-:Y:S01]  /*4270*/  UPLOP3.LUT UP0, UPT, UPT, UPT, UP2, 0x80, 0x8 ;  /* 0x000000000008789c */ /* 0x000fe20003f0f020 */
[----:B--2---:R-:W-:Y:S02]  /*4280*/  HFMA2 R0, -RZ, RZ, 0, 5.9604644775390625e-08 ;  /* 0x00000001ff007431 */ /* 0x004fe400000001ff */
[----:B------:R-:W-:Y:S03]  /*4290*/  IMAD.MOV.U32 R59, RZ, RZ, 0x1 ;  /* 0x00000001ff3b7424 */ /* 0x000fe600078e00ff */
[----:B------:R-:W-:Y:S05]  /*42a0*/  PLOP3.LUT P0, PT, PT, PT, UP0, 0x80, 0x8 ;  /* 0x000000000008781c */ /* 0x000fea0003f0f008 */
[----:B------:R-:W2:Y:S01]  /*42b0*/  @UP0 LDCU.64 UR10, c[0x0][0x888] ;  /* 0x00011100ff0a07ac */ /* 0x000ea20008000a00 */
[----:B------:R-:W-:Y:S07]  /*42c0*/  @UP0 UIMAD UR8, UR36, UR4, URZ ;  /* 0x00000004240802a4 */ /* 0x000fee000f8e02ff */
[----:B------:R-:W-:Y:S01]  /*42d0*/  @!P0 PRMT R59, R0, 0x7610, R59 ;  /* 0x00007610003b8816 */ /* 0x000fe2000000003b */
[----:B--2---:R-:W-:Y:S03]  /*42e0*/  @UP0 UIMAD.WIDE UR10, UR8, 0x4, UR10 ;  /* 0x00000004080a08a5 */ /* 0x004fe6000f8e020a */
[----:B------:R-:W2:Y:S03]  /*42f0*/  @!UP0 LDCU UR8, c[0x0][0x880] ;  /* 0x00011000ff0887ac */ /* 0x000ea60008000800 */
[----:B------:R-:W-:Y:S01]  /*4300*/  IMAD.U32 R10, RZ, RZ, UR10 ;  /* 0x0000000aff0a7e24 */ /* 0x000fe2000f8e00ff */
[----:B------:R-:W-:Y:S05]  /*4310*/  MOV R11, UR11 ;  /* 0x0000000b000b7c02 */ /* 0x000fea0008000f00 */
[----:B-----5:R3:W5:Y:S02]  /*4320*/  @P0 LDG.E R35, desc[UR46][R10.64] ;  /* 0x0000002e0a230981 */ /* 0x020764000c1e1900 */
[----:B--23--:R-:W-:Y:S07]  /*4330*/  @!P0 IMAD.U32 R35, RZ, RZ, UR8 ;  /* 0x00000008ff238e24 */ /* 0x00cfee000f8e00ff */
.L_x_75:
[----:B-----5:R-:W-:Y:S01]  /*4340*/  @!P2 FSETP.EQ.AND P0, PT, R35, RZ, PT ;  /* 0x000000ff2300a20b */ /* 0x020fe20003f02000 */
[----:B------:R-:W-:Y:S01]  /*4350*/  @!UPT UIADD3 URZ, UPT, UPT, URZ, URZ, URZ ;  /* 0x000000fffffff290 */ /* 0x000fe2000fffe0ff */
[----:B------:R-:W-:Y:S11]  /*4360*/  @!P2 BRA `(.L_x_76) ;  /* 0x000000000014a947 */ /* 0x000ff60003800000 */
[----:B------:R-:W-:Y:S02]  /*4370*/  LOP3.LUT P2, RZ, R59, 0xff, RZ, 0xc0, !PT ;  /* 0x000000ff3bff7812 */ /* 0x000fe4000784c0ff */
[----:B------:R-:W-:Y:S04]  /*4380*/  PLOP3.LUT P0, PT, PT, PT, UP0, 0x80, 0x8 ;  /* 0x000000000008781c */ /* 0x000fe80003f0f008 */
[----:B------:R-:W-:Y:S07]  /*4390*/  PLOP3.LUT P0, PT, P0, PT, PT, 0x8, 0x80 ;  /* 0x000000000080781c */ /* 0x000fee000070e170 */
[----:B------:R-:W-:Y:S11]  /*43a0*/  @P2 FSETP.EQ.AND P0, PT, R35, RZ, PT ;  /* 0x000000ff2300220b */ /* 0x000ff60003f02000 */
[----:B------:R-:W-:Y:S02]  /*43b0*/  @!UPT UIADD3 URZ, UPT, UPT, URZ, URZ, URZ ;  /* 0x000000fffffff290 */ /* 0x000fe4000fffe0ff */
.L_x_76:
[----:B------:R-:W3:Y:S01]  /*43c0*/  SYNCS.PHASECHK.TRANS64.TRYWAIT P2, [UR7+0x90], R12 ;  /* 0x0000900cff0075a7 */ /* 0x000ee20008041107 */
[----:B------:R-:W-:Y:S04]  /*43d0*/  ELECT P4, URZ, PT ;  /* 0x0000000000ff782f */ /* 0x000fe80003880000 */
[----:B------:R-:W-:Y:S11]  /*43e0*/  PLOP3.LUT P4, PT, P0, P4, PT, 0xf2, 0x2f ;  /* 0x00000000002f781c */ /* 0x000ff60000789e72 */
[----:B------:R-:W-:Y:S02]  /*43f0*/  @!UPT UIADD3 URZ, UPT, UPT, URZ, URZ, URZ ;  /* 0x000000fffffff290 */ /* 0x000fe4000fffe0ff */
[----:B-1----:R-:W-:Y:S05]  /*4400*/  @!P4 IADD3 R9, P0, PT, R36, 0x580, RZ ;  /* 0x000005802409c810 */ /* 0x002fea0007f1e0ff */
[----:B--2---:R-:W-:Y:S01]  /*4410*/  @!P4 IMAD.X R0, RZ, RZ, R37, P0 ;  /* 0x000000ffff00c224 */ /* 0x004fe200000e0625 */
[----:B---3--:R-:W-:Y:S07]  /*4420*/  @!P2 BRA `(.L_x_77) ;  /* 0x000000440020a947 */ /* 0x008fee0003800000 */
.L_x_170:
[----:B------:R-:W-:Y:S01]  /*4430*/  @!P4 R2UR UR8, R0 ;  /* 0x000000000008c2ca */ /* 0x000fe200000e0000 */
[----:B------:R-:W-:Y:S01]  /*4440*/  VOTEU.ALL UP1, P4 ;  /* 0x0000000000ff7886 */ /* 0x000fe20002020000 */
[----:B------:R-:W-:Y:S01]  /*4450*/  @!P4 R2UR UR9, R9 ;  /* 0x000000000909c2ca */ /* 0x000fe200000e0000 */
[----:B------:R-:W-:Y:S01]  /*4460*/  @!P4 IMAD.MOV.U32 R0, RZ, RZ, 0x1000 ;  /* 0x00001000ff00c424 */ /* 0x000fe200078e00ff */
[----:B------:R-:W-:Y:S01]  /*4470*/  UMOV UR10, 0x0 ;  /* 0x00000000000a7882 */ /* 0x000fe20000000000 */
[----:B------:R-:W-:Y:S01]  /*4480*/  UMOV UR11, 0x10000000 ;  /* 0x10000000000b7882 */ /* 0x000fe20000000000 */
[----:B------:R-:W-:Y:S01]  /*4490*/  @!UP1 UIADD3 UR32, UPT, UPT, UR7, 0x200, URZ ;  /* 0x0000020007209890 */ /* 0x000fe2000fffe0ff */
[----:B------:R-:W-:Y:S01]  /*44a0*/  @!P4 IADD3 R9, P0, PT, R36, 0x580, RZ ;  /* 0x000005802409c810 */ /* 0x000fe20007f1e0ff */
[----:B------:R-:W-:Y:S05]  /*44b0*/  VOTEU.ALL UP1, P4 ;  /* 0x0000000000ff7886 */ /* 0x000fea0002020000 */
[----:B------:R-:W-:Y:S01]  /*44c0*/  IMAD.U32 R11, RZ, RZ, UR8 ;  /* 0x00000008ff0b7e24 */ /* 0x000fe2000f8e00ff */
[----:B------:R-:W-:Y:S01]  /*44d0*/  UPRMT UR8, UR37, 0x654, UR33 ;  /* 0x0000065425087896 */ /* 0x000fe20008000021 */
[----:B------:R-:W-:Y:S03]  /*44e0*/  IMAD.U32 R10, RZ, RZ, UR9 ;  /* 0x00000009ff0a7e24 */ /* 0x000fe6000f8e00ff */
[----:B------:R-:W-:Y:S02]  /*44f0*/  @!P4 R2UR UR15, R11 ;  /* 0x000000000b0fc2ca */ /* 0x000fe400000e0000 */
[----:B------:R-:W-:Y:S11]  /*4500*/  @!P4 R2UR UR14, R10 ;  /* 0x000000000a0ec2ca */ /* 0x000ff600000e0000 */
[----:B------:R-:W-:Y:S02]  /*4510*/  @!UPT UIADD3 URZ, UPT, UPT, URZ, URZ, URZ ;  /* 0x000000fffffff290 */ /* 0x000fe4000fffe0ff */
[----:B------:R2:W-:Y:S01]  /*4520*/  @!UP1 UTMALDG.3D [UR32], [UR14], desc[UR10] ;  /* 0x00000a200e0095b4 */ /* 0x0005e20008011000 */
[----:B------:R3:W-:Y:S01]  /*4530*/  @!P4 SYNCS.ARRIVE.TRANS64.RED.A0TR RZ, [UR7+0x70], R0 ;  /* 0x00007000ffffc9a7 */ /* 0x0007e20008300407 */
[----:B------:R-:W-:Y:S01]  /*4540*/  SYNCS.ARRIVE.TRANS64.RED.A1T0 RZ, [UR8], RZ ;  /* 0x000000ffffff79a7 */ /* 0x000fe20008100408 */
[----:B---3--:R-:W-:Y:S01]  /*4550*/  @!P4 IMAD.X R0, RZ, RZ, R37, P0 ;  /* 0x000000ffff00c224 */ /* 0x008fe200000e0625 */
[----:B------:R-:W3:Y:S02]  /*4560*/  SYNCS.PHASECHK.TRANS64.TRYWAIT P2, [UR7+0x98], R12 ;  /* 0x0000980cff0075a7 */ /* 0x000ee40008041107 */
[----:B--23--:R-:W-:Y:S05]  /*4570*/  @!P2 BRA `(.L_x_78) ;  /* 0x0000004000e4a947 */ /* 0x00cfea0003800000 */
.L_x_172:
        /* <DEDUP_REMOVED lines=8> */
[----:B------:R-:W-:Y:S01]  /*4600*/  @!UP1 UIADD3 UR24, UPT, UPT, UR7, 0x1200, URZ ;  /* 0x0000120007189890 */ /* 0x000fe2000fffe0ff */
[----:B------:R-:W-:Y:S01]  /*4610*/  VOTEU.ALL UP1, P4 ;  /* 0x0000000000ff7886 */ /* 0x000fe20002020000 */
[----:B------:R-:W-:Y:S01]  /*4620*/  UMOV UR27, UR35 ;  /* 0x00000023001b7c82 */ /* 0x000fe20008000000 */
[----:B------:R-:W-:Y:S02]  /*4630*/  UMOV UR28, UR36 ;  /* 0x00000024001c7c82 */ /* 0x000fe40008000000 */
[----:B------:R-:W-:Y:S01]  /*4640*/  IMAD.U32 R11, RZ, RZ, UR8 ;  /* 0x00000008ff0b7e24 */ /* 0x000fe2000f8e00ff */
[----:B------:R-:W-:Y:S01]  /*4650*/  UPRMT UR8, UR37, 0x654, UR25 ;  /* 0x0000065425087896 */ /* 0x000fe20008000019 */
[----:B------:R-:W-:Y:S02]  /*4660*/  IMAD.U32 R10, RZ, RZ, UR9 ;  /* 0x00000009ff0a7e24 */ /* 0x000fe4000f8e00ff */
[----:B------:R-:W-:Y:S01]  /*4670*/  @!P4 IMAD.X R20, RZ, RZ, R37, P0 ;  /* 0x000000ffff14c224 */ /* 0x000fe200000e0625 */
[----:B------:R-:W-:Y:S02]  /*4680*/  @!P4 R2UR UR15, R11 ;  /* 0x000000000b0fc2ca */ /* 0x000fe400000e0000 */
[----:B------:R-:W-:Y:S11]  /*4690*/  @!P4 R2UR UR14, R10 ;  /* 0x000000000a0ec2ca */ /* 0x000ff600000e0000 */
[----:B------:R-:W-:Y:S02]  /*46a0*/  @!UPT UIADD3 URZ, UPT, UPT, URZ, URZ, URZ ;  /* 0x000000fffffff290 */ /* 0x000fe4000fffe0ff */
[----:B------:R2:W-:Y:S01]  /*46b0*/  @!UP1 UTMALDG.3D [UR24], [UR14], desc[UR10] ;  /* 0x00000a180e0095b4 */ /* 0x0005e20008011000 */
[----:B------:R2:W-:Y:S01]  /*46c0*/  @!P4 SYNCS.ARRIVE.TRANS64.RED.A0TR RZ, [UR7+0x78], R0 ;  /* 0x00007800ffffc9a7 */ /* 0x0005e20008300407 */
[----:B------:R-:W-:Y:S01]  /*46d0*/  SYNCS.ARRIVE.TRANS64.RED.A1T0 RZ, [UR8], RZ ;  /* 0x000000ffffff79a7 */ /* 0x000fe20008100408 */
[----:B------:R-:W3:Y:S02]  /*46e0*/  SYNCS.PHASECHK.TRANS64.TRYWAIT P2, [UR7+0xa0], R12 ;  /* 0x0000a00cff0075a7 */ /* 0x000ee40008041107 */
[----:B--23--:R-:W-:Y:S05]  /*46f0*/  @!P2 BRA `(.L_x_79) ;  /* 0x00000040009ca947 */ /* 0x00cfea0003800000 */
.L_x_174:
[----:B------:R-:W2:Y:S01]  /*4700*/  LDC.64 R14, c[0x0][0xb10] ;  /* 0x0002c400ff0e7b82 */ /* 0x000ea20000000a00 */
[----:B------:R-:W-:Y:S01]  /*4710*/  @!P4 R2UR UR8, R20 ;  /* 0x000000001408c2ca */ /* 0x000fe200000e0000 */
[----:B------:R-:W-:Y:S01]  /*4720*/  VOTEU.ALL UP1, P4 ;  /* 0x0000000000ff7886 */ /* 0x000fe20002020000 */
[----:B------:R-:W-:Y:S01]  /*4730*/  @!P4 R2UR UR9, R21 ;  /* 0x000000001509c2ca */ /* 0x000fe200000e0000 */
[----:B------:R-:W-:Y:S01]  /*4740*/  UMOV UR10, 0x0 ;  /* 0x00000000000a7882 */ /* 0x000fe20000000000 */
[----:B------:R-:W-:Y:S03]  /*4750*/  UMOV UR11, 0x10000000 ;  /* 0x10000000000b7882 */ /* 0x000fe60000000000 */
[----:B------:R-:W3:Y:S01]  /*4760*/  LDC.64 R10, c[0x0][0xb18] ;  /* 0x0002c600ff0a7b82 */ /* 0x000ee20000000a00 */
[----:B------:R-:W-:Y:S01]  /*4770*/  @!UP1 UIADD3 UR18, UPT, UPT, UR34, 0x40, URZ ;  /* 0x0000004022129890 */ /* 0x000fe2000fffe0ff */
[----:B------:R-:W-:Y:S01]  /*4780*/  @P3 SHF.R.U32.HI R24, RZ, 0x10, R29 ;  /* 0x00000010ff183819 */ /* 0x000fe2000001161d */
[----:B------:R-:W-:Y:S01]  /*4790*/  @!UP1 UIADD3 UR16, UPT, UPT, UR7, 0x2200, URZ ;  /* 0x0000220007109890 */ /* 0x000fe2000fffe0ff */
[----:B------:R-:W-:Y:S01]  /*47a0*/  VIADD R27, R27, 0x1 ;  /* 0x000000011b1b7836 */ /* 0x000fe20000000000 */
[----:B------:R-:W-:Y:S03]  /*47b0*/  VOTEU.ALL UP1, P4 ;  /* 0x0000000000ff7886 */ /* 0x000fe60002020000 */
[----:B------:R-:W5:Y:S01]  /*47c0*/  @!P1 LDC R0, c[0x0][0xb20] ;  /* 0x0002c800ff009b82 */ /* 0x000f620000000800 */
[----:B------:R-:W-:Y:S01]  /*47d0*/  UMOV UR19, UR35 ;  /* 0x0000002300137c82 */ /* 0x000fe20008000000 */
[----:B------:R-:W-:Y:S01]  /*47e0*/  IMAD.U32 R21, RZ, RZ, UR8 ;  /* 0x00000008ff157e24 */ /* 0x000fe2000f8e00ff */
[----:B------:R-:W-:Y:S05]  /*47f0*/  UMOV UR20, UR36 ;  /* 0x0000002400147c82 */ /* 0x000fea0008000000 */
[----:B-1----:R-:W1:Y:S01]  /*4800*/  @!P1 LDC R3, c[0x0][0xb0c] ;  /* 0x0002c300ff039b82 */ /* 0x002e620000000800 */
[----:B------:R-:W-:Y:S01]  /*4810*/  IMAD.U32 R20, RZ, RZ, UR9 ;  /* 0x00000009ff147e24 */ /* 0x000fe2000f8e00ff */
[----:B------:R-:W-:Y:S01]  /*4820*/  UPRMT UR8, UR37, 0x654, UR17 ;  /* 0x0000065425087896 */ /* 0x000fe20008000011 */
[----:B------:R-:W-:Y:S03]  /*4830*/  @!P4 R2UR UR15, R21 ;  /* 0x00000000150fc2ca */ /* 0x000fe600000e0000 */
[----:B------:R-:W-:Y:S01]  /*4840*/  @!P4 R2UR UR14, R20 ;  /* 0x00000000140ec2ca */ /* 0x000fe200000e0000 */
[----:B------:R-:W-:Y:S11]  /*4850*/  @!P4 IMAD.MOV.U32 R20, RZ, RZ, 0x1000 ;  /* 0x00001000ff14c424 */ /* 0x000ff600078e00ff */
[----:B------:R-:W-:Y:S01]  /*4860*/  @!UPT UIADD3 URZ, UPT, UPT, URZ, URZ, URZ ;  /* 0x000000fffffff290 */ /* 0x000fe2000fffe0ff */
[----:B------:R1:W-:Y:S01]  /*4870*/  @!UP1 UTMALDG.3D [UR16], [UR14], desc[UR10] ;  /* 0x00000a100e0095b4 */ /* 0x0003e20008011000 */
[----:B------:R1:W-:Y:S02]  /*4880*/  @!P4 SYNCS.ARRIVE.TRANS64.RED.A0TR RZ, [UR7+0x80], R20 ;  /* 0x00008014ffffc9a7 */ /* 0x0003e40008300407 */
[----:B-1----:R-:W-:Y:S01]  /*4890*/  @!P1 ISETP.NE.AND P2, PT, R3, 0x1, PT ;  /* 0x000000010300980c */ /* 0x002fe20003f45270 */
[C---:B--2---:R-:W-:Y:S01]  /*48a0*/  @!P1 IMAD.HI.U32 R14, R13.reuse, R14, RZ ;  /* 0x0000000e0d0e9227 */ /* 0x044fe200078e00ff */
[----:B---3--:R-:W-:Y:S03]  /*48b0*/  @!P1 ISETP.NE.AND P0, PT, R10, 0x1, PT ;  /* 0x000000010a00980c */ /* 0x008fe60003f05270 */
[C---:B------:R-:W-:Y:S01]  /*48c0*/  @!P1 IMAD.HI.U32 R11, R8.reuse, R11, RZ ;  /* 0x0000000b080b9227 */ /* 0x040fe200078e00ff */
[----:B------:R-:W-:Y:S04]  /*48d0*/  @!P1 SHF.R.U32.HI R14, RZ, R15, R14 ;  /* 0x0000000fff0e9219 */ /* 0x000fe8000001160e */
[----:B-----5:R-:W-:Y:S01]  /*48e0*/  @!P1 SHF.R.U32.HI R9, RZ, R0, R11 ;  /* 0x00000000ff099219 */ /* 0x020fe2000001160b */
[----:B------:R-:W-:Y:S01]  /*48f0*/  SYNCS.ARRIVE.TRANS64.RED.A1T0 RZ, [UR8], RZ ;  /* 0x000000ffffff79a7 */ /* 0x000fe20008100408 */
[----:B------:R-:W-:Y:S02]  /*4900*/  @!P1 SEL R14, R13, R14, !P2 ;  /* 0x0000000e0d0e9207 */ /* 0x000fe40005000000 */
[----:B------:R-:W-:Y:S01]  /*4910*/  @!P1 SEL R9, R8, R9, !P0 ;  /* 0x0000000908099207 */ /* 0x000fe20004000000 */
[----:B------:R-:W1:Y:S04]  /*4920*/  SYNCS.PHASECHK.TRANS64.TRYWAIT P5, [UR7+0xa8], R12 ;  /* 0x0000a80cff0075a7 */ /* 0x000e6800080a1107 */
[----:B------:R-:W-:Y:S02]  /*4930*/  @!P1 IMAD.IADD R0, R9, 0x1, -R14 ;  /* 0x0000000109009824 */ /* 0x000fe400078e0a0e */
[----:B------:R-:W-:Y:S02]  /*4940*/  @!P1 IMAD.IADD R9, R14, 0x1, -R9 ;  /* 0x000000010e099824 */ /* 0x000fe400078e0a09 */
[----:B------:R-:W-:Y:S02]  /*4950*/  @!P1 IMAD R13, R0, R3, R13 ;  /* 0x00000003000d9224 */ /* 0x000fe400078e020d */
[----:B------:R-:W-:Y:S01]  /*4960*/  @!P1 IMAD R8, R9, R10, R8 ;  /* 0x0000000a09089224 */ /* 0x000fe200078e0208 */
[----:B-1----:R-:W-:Y:S06]  /*4970*/  @!P5 BRA `(.L_x_80) ;  /* 0x000000400014d947 */ /* 0x002fec0003800000 */
.L_x_176:
[----:B-1----:R-:W-:Y:S01]  /*4980*/  @!P4 IADD3 R3, P0, PT, R36, 0x580, RZ ;  /* 0x000005802403c810 */ /* 0x002fe20007f1e0ff */
[----:B------:R-:W-:Y:S01]  /*4990*/  VOTEU.ALL UP1, P4 ;  /* 0x0000000000ff7886 */ /* 0x000fe20002020000 */
[----:B------:R-:W-:Y:S01]  /*49a0*/  UMOV UR18, 0x0 ;  /* 0x0000000000127882 */ /* 0x000fe20000000000 */
[----:B------:R-:W-:Y:S01]  /*49b0*/  UMOV UR19, 0x10000000 ;  /* 0x1000000000137882 */ /* 0x000fe20000000000 */
[----:B------:R-:W-:Y:S01]  /*49c0*/  @!P4 R2UR UR9, R3 ;  /* 0x000000000309c2ca */ /* 0x000fe200000e0000 */
[----:B------:R-:W-:Y:S01]  /*49d0*/  @!P4 IMAD.X R0, RZ, RZ, R37, P0 ;  /* 0x000000ffff00c224 */ /* 0x000fe200000e0625 */
[----:B------:R-:W-:Y:S01]  /*49e0*/  @!UP1 UIADD3 UR10, UPT, UPT, UR34, 0x60, URZ ;  /* 0x00000060220a9890 */ /* 0x000fe2000fffe0ff */
[----:B------:R-:W-:Y:S01]  /*49f0*/  ISETP.NE.AND P0, PT, R27, 0x2, PT ;  /* 0x000000021b00780c */ /* 0x000fe20003f05270 */
[----:B------:R-:W-:Y:S01]  /*4a00*/  UMOV UR11, UR35 ;  /* 0x00000023000b7c82 */ /* 0x000fe20008000000 */
[----:B------:R-:W-:Y:S01]  /*4a10*/  UMOV UR12, UR36 ;  /* 0x00000024000c7c82 */ /* 0x000fe20008000000 */
[----:B------:R-:W-:Y:S01]  /*4a20*/  @!P4 R2UR UR8, R0 ;  /* 0x000000000008c2ca */ /* 0x000fe200000e0000 */
[----:B------:R-:W-:Y:S01]  /*4a30*/  IMAD.IADD R20, R8, 0x1, R58 ;  /* 0x0000000108147824 */ /* 0x000fe200078e023a */
[----:B------:R-:W-:Y:S01]  /*4a40*/  @P3 R2UR UR36, R24 ;  /* 0x00000000182432ca */ /* 0x000fe200000e0000 */
[----:B------:R-:W-:Y:S01]  /*4a50*/  IMAD.IADD R21, R13, 0x1, R60 ;  /* 0x000000010d157824 */ /* 0x000fe200078e023c */
[----:B------:R-:W-:Y:S02]  /*4a60*/  SEL R0, RZ, 0x1, P0 ;  /* 0x00000001ff007807 */ /* 0x000fe40000000000 */
[----:B------:R-:W-:Y:S01]  /*4a70*/  LOP3.LUT R32, R32, 0x1, RZ, 0x3c, !PT ;  /* 0x0000000120207812 */ /* 0x000fe200078e3cff */
[----:B------:R-:W-:Y:S01]  /*4a80*/  IMAD.U32 R10, RZ, RZ, UR9 ;  /* 0x00000009ff0a7e24 */ /* 0x000fe2000f8e00ff */
[----:B------:R-:W-:Y:S01]  /*4a90*/  @!UP1 UIADD3 UR9, UPT, UPT, UR7, 0x88, URZ ;  /* 0x0000008807099890 */ /* 0x000fe2000fffe0ff */
[----:B------:R-:W-:Y:S02]  /*4aa0*/  LOP3.LUT R25, R25, R0, RZ, 0x3c, !PT ;  /* 0x0000000019197212 */ /* 0x000fe400078e3cff */
[----:B------:R-:W-:Y:S02]  /*4ab0*/  SEL R27, R27, RZ, P0 ;  /* 0x000000ff1b1b7207 */ /* 0x000fe40000000000 */
[----:B------:R-:W-:Y:S01]  /*4ac0*/  IMAD.U32 R11, RZ, RZ, UR8 ;  /* 0x00000008ff0b7e24 */ /* 0x000fe2000f8e00ff */
[----:B------:R-:W-:Y:S01]  /*4ad0*/  @!P4 R2UR UR14, R10 ;  /* 0x000000000a0ec2ca */ /* 0x000fe200000e0000 */
[----:B------:R-:W-:Y:S01]  /*4ae0*/  @!UP1 UIADD3 UR8, UPT, UPT, UR7, 0x3200, URZ ;  /* 0x0000320007089890 */ /* 0x000fe2000fffe0ff */
[----:B------:R-:W-:Y:S02]  /*4af0*/  VOTEU.ALL UP1, P4 ;  /* 0x0000000000ff7886 */ /* 0x000fe40002020000 */
[----:B------:R-:W-:Y:S11]  /*4b00*/  @!P4 R2UR UR15, R11 ;  /* 0x000000000b0fc2ca */ /* 0x000ff600000e0000 */
[----:B------:R-:W-:Y:S02]  /*4b10*/  @!UPT UIADD3 URZ, UPT, UPT, URZ, URZ, URZ ;  /* 0x000000fffffff290 */ /* 0x000fe4000fffe0ff */
[----:B------:R2:W-:Y:S01]  /*4b20*/  @!UP1 UTMALDG.3D [UR8], [UR14], desc[UR18] ;  /* 0x000012080e0095b4 */ /* 0x0005e20008011000 */
[----:B------:R2:W-:Y:S01]  /*4b30*/  @!P4 SYNCS.ARRIVE.TRANS64.RED.A0TR RZ, [UR7+0x88], R23 ;  /* 0x00008817ffffc9a7 */ /* 0x0005e20008300407 */
[----:B------:R-:W-:Y:S01]  /*4b40*/  UPLOP3.LUT UP1, UPT, UPT, UPT, UPT, 0x80, 0x8 ;  /* 0x000000000008789c */ /* 0x000fe20003f2f070 */
[----:B------:R-:W-:Y:S01]  /*4b50*/  SYNCS.ARRIVE.TRANS64.RED.A1T0 RZ, [UR13], RZ ;  /* 0x000000ffffff79a7 */ /* 0x000fe2000810040d */
[----:B------:R-:W-:Y:S09]  /*4b60*/  @P3 BRA `(.L_x_81) ;  /* 0xfffffff000943947 */ /* 0x000ff2000383ffff */
[----:B------:R-:W-:-:S04]  /*4b70*/  SHF.L.U32 R3, R32, 0x1f, RZ ;  /* 0x0000001f20037819 */ /* 0x000fc800000006ff */
[----:B------:R-:W1:Y:S02]  /*4b80*/  SYNCS.PHASECHK.TRANS64.TRYWAIT P0, [UR7+0x90], R3 ;  /* 0x00009003ff0075a7 */ /* 0x000e640008001107 */
[----:B-1----:R-:W-:Y:S05]  /*4b90*/  @!P0 BRA `(.L_x_82) ;  /* 0x0000003c00a48947 */ /* 0x002fea0003800000 */
.L_x_178:
[----:B------:R-:W3:Y:S02]  /*4ba0*/  SYNCS.PHASECHK.TRANS64.TRYWAIT P0, [UR7+0x98], R3 ;  /* 0x00009803ff0075a7 */ /* 0x000ee40008001107 */
[----:B---3--:R-:W-:Y:S05]  /*4bb0*/  @!P0 BRA `(.L_x_83) ;  /* 0x0000003c00b48947 */ /* 0x008fea0003800000 */
.L_x_180:
[----:B------:R-:W3:Y:S02]  /*4bc0*/  SYNCS.PHASECHK.TRANS64.TRYWAIT P0, [UR7+0xa0], R3 ;  /* 0x0000a003ff0075a7 */ /* 0x000ee40008001107 */
[----:B---3--:R-:W-:Y:S05]  /*4bd0*/  @!P0 BRA `(.L_x_84) ;  /* 0x0000003c00c48947 */ /* 0x008fea0003800000 */
.L_x_182:
[----:B-1----:R-:W-:-:S07]  /*4be0*/  MOV R0, UR7 ;  /* 0x0000000700007c02 */ /* 0x002fce0008000f00 */
.L_x_85:
[----:B-1----:R-:W-:-:S04]  /*4bf0*/  SHF.L.U32 R3, R32, 0x1f, RZ ;  /* 0x0000001f20037819 */ /* 0x002fc800000006ff */
[----:B------:R1:W3:Y:S03]  /*4c00*/  SYNCS.PHASECHK.TRANS64.TRYWAIT P0, [R0+URZ+0xa8], R3 ;  /* 0x0000a803000075a7 */ /* 0x0002e600080011ff */
[----:B---3--:R-:W-:Y:S05]  /*4c10*/  @!P0 NANOSLEEP.SYNCS 0x989680 ;  /* 0x009896800000895d */ /* 0x008fea0003900000 */
[----:B------:R-:W3:Y:S02]  /*4c20*/  @!P0 SYNCS.PHASECHK.TRANS64 P0, [R0+URZ+0xa8], R3 ;  /* 0x0000a803000085a7 */ /* 0x000ee400080010ff */
[----:B--23--:R-:W-:Y:S05]  /*4c30*/  @P0 EXIT ;  /* 0x000000000000094d */ /* 0x00cfea0003800000 */
[----:B------:R-:W-:Y:S05]  /*4c40*/  BRA `(.L_x_85) ;  /* 0xfffffffc00e87947 */ /* 0x000fea000383ffff */
.L_x_70:
[----:B------:R-:W-:-:S06]  /*4c50*/  UISETP.GE.AND UP1, UPT, UR8, 0x4, UPT ;  /* 0x000000040800788c */ /* 0x000fcc000bf26270 */
[----:B------:R-:W-:-:S13]  /*4c60*/  PLOP3.LUT P0, PT, PT, PT, UP1, 0x80, 0x8 ;  /* 0x000000000008781c */ /* 0x000fda0003f0f018 */
[----:B------:R-:W-:Y:S05]  /*4c70*/  @!P0 EXIT ;  /* 0x000000000000894d */ /* 0x000fea0003800000 */
[----:B------:R-:W-:Y:S01]  /*4c80*/  BAR.SYNC.DEFER_BLOCKING 0x6, 0xa0 ;  /* 0x0182800000007b1d */ /* 0x000fe20000010000 */
[C---:B------:R-:W-:Y:S01]  /*4c90*/  IMAD.SHL.U32 R7, R72.reuse, 0x20, RZ ;  /* 0x0000002048077824 */ /* 0x040fe200078e00ff */
[----:B------:R-:W-:Y:S01]  /*4ca0*/  SHF.R.U32.HI R0, RZ, 0x1, R72 ;  /* 0x00000001ff007819 */ /* 0x000fe20000011648 */
[C---:B------:R-:W-:Y:S01]  /*4cb0*/  IMAD.SHL.U32 R64, R72.reuse, 0x10, RZ ;  /* 0x0000001048407824 */ /* 0x040fe200078e00ff */
[C---:B------:R-:W-:Y:S01]  /*4cc0*/  LOP3.LUT P0, RZ, R72.reuse, 0x4, RZ, 0xc0, !PT ;  /* 0x0000000448ff7812 */ /* 0x040fe2000780c0ff */
[----:B------:R-:W-:Y:S01]  /*4cd0*/  IMAD.U32 R32, R72, 0x10000, RZ ;  /* 0x0001000048207824 */ /* 0x000fe200078e00ff */
[----:B------:R-:W-:Y:S02]  /*4ce0*/  UMOV UR48, 0x400 ;  /* 0x0000040000307882 */ /* 0x000fe40000000000 */
[----:B------:R-:W1:Y:S01]  /*4cf0*/  LDC R63, c[0x0][0x370] ;  /* 0x0000dc00ff3f7b82 */ /* 0x000e620000000800 */
[----:B------:R-:W-:Y:S01]  /*4d00*/  ULEA UR48, UR37, UR48, 0x18 ;  /* 0x0000003025307291 */ /* 0x000fe2000f8ec0ff */
[----:B------:R-:W-:Y:S01]  /*4d10*/  LOP3.LUT R5, R7, 0xc0, RZ, 0xc0, !PT ;  /* 0x000000c007057812 */ /* 0x000fe200078ec0ff */
[----:B------:R-:W-:Y:S01]  /*4d20*/  IMAD.MOV.U32 R71, RZ, RZ, 0x20 ;  /* 0x00000020ff477424 */ /* 0x000fe200078e00ff */
[----:B------:R-:W-:Y:S01]  /*4d30*/  LOP3.LUT R64, R64, 0x600, RZ, 0xc0, !PT ;  /* 0x0000060040407812 */ /* 0x000fe200078ec0ff */
[----:B------:R-:W-:Y:S01]  /*4d40*/  UIADD3 UR4, UPT, UPT, UR48, 0x200, URZ ;  /* 0x0000020030047890 */ /* 0x000fe2000fffe0ff */
[----:B------:R-:W-:Y:S01]  /*4d50*/  LOP3.LUT R0, R5, 0x8, R0, 0xf8, !PT ;  /* 0x0000000805007812 */ /* 0x000fe200078ef800 */
[----:B------:R-:W-:Y:S01]  /*4d60*/  IMAD.SHL.U32 R5, R72, 0x4, RZ ;  /* 0x0000000448057824 */ /* 0x000fe200078e00ff */
[----:B------:R-:W2:Y:S01]  /*4d70*/  LDC R28, c[0x0][0xb0c] ;  /* 0x0002c300ff1c7b82 */ /* 0x000ea20000000800 */
[----:B------:R-:W-:Y:S01]  /*4d80*/  LOP3.LUT R64, R64, 0x20, R7, 0xf8, !PT ;  /* 0x0000002040407812 */ /* 0x000fe200078ef807 */
[----:B------:R-:W-:Y:S01]  /*4d90*/  IMAD.MOV.U32 R70, RZ, RZ, 0x1 ;  /* 0x00000001ff467424 */ /* 0x000fe200078e00ff */
[----:B------:R-:W-:Y:S01]  /*4da0*/  LOP3.LUT R32, R32, 0x600000, RZ, 0xc0, !PT ;  /* 0x0060000020207812 */ /* 0x000fe200078ec0ff */
[----:B------:R-:W-:Y:S01]  /*4db0*/  IMAD.MOV.U32 R30, RZ, RZ, RZ ;  /* 0x000000ffff1e7224 */ /* 0x000fe200078e00ff */
[----:B------:R-:W-:-:S02]  /*4dc0*/  LOP3.LUT R5, R0, 0x18, R5, 0x78, !PT ;  /* 0x0000001800057812 */ /* 0x000fc400078e7805 */
[----:B------:R-:W-:Y:S02]  /*4dd0*/  CS2R R68, SRZ ;  /* 0x0000000000447805 */ /* 0x000fe4000001ff00 */
[----:B------:R-:W-:Y:S01]  /*4de0*/  LOP3.LUT R64, R64, 0x100, R7, 0xf8, !PT ;  /* 0x0000010040407812 */ /* 0x000fe200078ef807 */
[----:B------:R-:W4:Y:S01]  /*4df0*/  LDC R61, c[0x0][0xb20] ;  /* 0x0002c800ff3d7b82 */ /* 0x000f220000000800 */
[----:B------:R-:W3:Y:S01]  /*4e00*/  LDS R3, [UR48+0x170] ;  /* 0x00017030ff037984 */ /* 0x000ee20008000800 */
[----:B------:R-:W-:Y:S01]  /*4e10*/  LOP3.LUT R72, R72, 0x60, RZ, 0xc0, !PT ;  /* 0x0000006048487812 */ /* 0x000fe200078ec0ff */
[----:B------:R-:W-:Y:S01]  /*4e20*/  IMAD.MOV.U32 R75, RZ, RZ, RZ ;  /* 0x000000ffff4b7224 */ /* 0x000fe200078e00ff */
[----:B------:R-:W-:Y:S01]  /*4e30*/  LOP3.LUT R64, R64, R5, RZ, 0xfc, !PT ;  /* 0x0000000540407212 */ /* 0x000fe200078efcff */
[----:B------:R-:W-:Y:S01]  /*4e40*/  IMAD.U32 R66, RZ, RZ, UR4 ;  /* 0x00000004ff427e24 */ /* 0x000fe2000f8e00ff */
[----:B------:R-:W-:Y:S01]  /*4e50*/  SEL R71, R71, 0xffffffe0, !P0 ;  /* 0xffffffe047477807 */ /* 0x000fe20004000000 */
[----:B------:R-:W1:Y:S01]  /*4e60*/  LDCU.64 UR52, c[0x0][0x348] ;  /* 0x00006900ff3477ac */ /* 0x000e620008000a00 */
[----:B------:R-:W1:Y:S01]  /*4e70*/  LDC R27, c[0x0][0xb30] ;  /* 0x0002cc00ff1b7b82 */ /* 0x000e620000000800 */
[----:B------:R-:W1:Y:S01]  /*4e80*/  LDCU.64 UR38, c[0x0][0x888] ;  /* 0x00011100ff2677ac */ /* 0x000e620008000a00 */
[----:B------:R-:W1:Y:S06]  /*4e90*/  LDCU.64 UR44, c[0x0][0x890] ;  /* 0x00011200ff2c77ac */ /* 0x000e6c0008000a00 */
[----:B------:R-:W1:Y:S01]  /*4ea0*/  LDC.64 R56, c[0x0][0xb10] ;  /* 0x0002c400ff387b82 */ /* 0x000e620000000a00 */
[----:B------:R-:W-:Y:S01]  /*4eb0*/  UMOV UR49, URZ ;  /* 0x000000ff00317c82 */ /* 0x000fe20008000000 */
[----:B------:R-:W-:-:S06]  /*4ec0*/  UMOV UR51, URZ ;  /* 0x000000ff00337c82 */ /* 0x000fcc0008000000 */
[----:B------:R-:W1:Y:S08]  /*4ed0*/  LDC.64 R24, c[0x0][0xb18] ;  /* 0x0002c600ff187b82 */ /* 0x000e700000000a00 */
[----:B------:R-:W1:Y:S08]  /*4ee0*/  LDC.64 R22, c[0x0][0xb28] ;  /* 0x0002ca00ff167b82 */ /* 0x000e700000000a00 */
[----:B------:R-:W1:Y:S01]  /*4ef0*/  LDC.64 R54, c[0x0][0x8b0] ;  /* 0x00022c00ff367b82 */ /* 0x000e620000000a00 */
[----:B---3--:R-:W-:-:S07]  /*4f00*/  IMAD.IADD R32, R3, 0x1, R32 ;  /* 0x0000000103207824 */ /* 0x008fce00078e0220 */
[----:B------:R-:W3:Y:S08]  /*4f10*/  LDC.64 R52, c[0x0][0x8a8] ;  /* 0x00022a00ff347b82 */ /* 0x000ef00000000a00 */
[----:B--2-4-:R-:W1:Y:S02]  /*4f20*/  LDC R62, c[0x0][0x374] ;  /* 0x0000dd00ff3e7b82 */ /* 0x014e640000000800 */
.L_x_129:
[C---:B------:R-:W-:Y:S02]  /*4f30*/  LEA R0, R75.reuse, UR48, 0x3 ;  /* 0x000000304b007c11 */ /* 0x040fe4000f8e18ff */
[----:B------:R-:W-:Y:S02]  /*4f40*/  SHF.L.U32 R3, R68, 0x1f, RZ ;  /* 0x0000001f44037819 */ /* 0x000fe400000006ff */
[----:B------:R-:W-:Y:S02]  /*4f50*/  LEA R16, R75, UR48, 0x4 ;  /* 0x000000304b107c11 */ /* 0x000fe4000f8e20ff */
[----:B------:R-:W2:Y:S02]  /*4f60*/  SYNCS.PHASECHK.TRANS64.TRYWAIT P0, [R0+URZ+0xc0], R3 ;  /* 0x0000c003000075a7 */ /* 0x000ea400080011ff */
[----:B-12---:R-:W-:Y:S05]  /*4f70*/  @!P0 BRA `(.L_x_86) ;  /* 0x0000003800f48947 */ /* 0x006fea0003800000 */
.L_x_183:
[----:B------:R-:W4:Y:S01]  /*4f80*/  LDC.64 R12, c[0x0][0xb10] ;  /* 0x0002c400ff0c7b82 */ /* 0x000f220000000a00 */
[----:B------:R-:W3:Y:S01]  /*4f90*/  LDS.128 R16, [R16+0x150] ;  /* 0x0001500010107984 */ /* 0x000ee20000000c00 */
[----:B-1----:R-:W-:Y:S01]  /*4fa0*/  ISETP.NE.AND P1, PT, R27, 0x1, PT ;  /* 0x000000011b00780c */ /* 0x002fe20003f25270 */
[----:B--2---:R-:W-:Y:S01]  /*4fb0*/  VIADD R0, R0, 0xd0 ;  /* 0x000000d000007836 */ /* 0x004fe20000000000 */
[----:B------:R-:W-:Y:S04]  /*4fc0*/  ISETP.GE.AND P0, PT, R26, 0x1, PT ;  /* 0x000000011a00780c */ /* 0x000fe80003f06270 */
[----:B------:R-:W1:Y:S01]  /*4fd0*/  LDC.64 R10, c[0x0][0xb18] ;  /* 0x0002c600ff0a7b82 */ /* 0x000e620000000a00 */
[----:B------:R-:W-:Y:S01]  /*4fe0*/  PRMT R0, RZ, 0x654, R0 ;  /* 0x00000654ff007816 */ /* 0x000fe20000000000 */
[----:B------:R-:W-:Y:S01]  /*4ff0*/  @!PT LDS RZ, [RZ] ;  /* 0x00000000fffff984 */ /* 0x000fe20000000800 */
[----:B------:R-:W-:Y:S01]  /*5000*/  @!PT LDS RZ, [RZ] ;  /* 0x00000000fffff984 */ /* 0x000fe20000000800 */
[----:B------:R-:W-:Y:S01]  /*5010*/  @!PT LDS RZ, [RZ] ;  /* 0x00000000fffff984 */ /* 0x000fe20000000800 */
[----:B------:R-:W-:Y:S01]  /*5020*/  @!PT LDS RZ, [RZ] ;  /* 0x00000000fffff984 */ /* 0x000fe20000000800 */
[----:B------:R2:W-:Y:S06]  /*5030*/  MEMBAR.ALL.CTA ;  /* 0x0000000000007992 */ /* 0x0005ec0000008000 */
[----:B--2---:R-:W2:Y:S01]  /*5040*/  FENCE.VIEW.ASYNC.S ;  /* 0x00000000000073c6 */ /* 0x004ea20000000000 */
[----:B------:R-:W1:Y:S08]  /*5050*/  @!P1 LDC R14, c[0x0][0xb20] ;  /* 0x0002c800ff0e9b82 */ /* 0x000e700000000800 */
[----:B------:R-:W1:Y:S01]  /*5060*/  @!P1 LDC R9, c[0x0][0xb0c] ;  /* 0x0002c300ff099b82 */ /* 0x000e620000000800 */
[----:B--2---:R2:W-:Y:S01]  /*5070*/  SYNCS.ARRIVE.TRANS64.RED.A1T0 RZ, [R0+URZ], RZ ;  /* 0x000000ff00ff79a7 */ /* 0x0045e200081004ff */
[----:B---3--:R-:W-:Y:S04]  /*5080*/  LOP3.LUT P4, RZ, R18, 0x1, RZ, 0xc0, !PT ;  /* 0x0000000112ff7812 */ /* 0x008fe8000788c0ff */
[----:B------:R-:W-:Y:S09]  /*5090*/  P2R R73, PR, RZ, 0x10 ;  /* 0x00000010ff497803 */ /* 0x000ff20000000000 */
[----:B------:R-:W-:Y:S02]  /*50a0*/  @P4 MOV R31, R16 ;  /* 0x00000010001f4202 */ /* 0x000fe40000000f00 */
[----:B------:R-:W-:Y:S01]  /*50b0*/  @P4 LOP3.LUT R29, R17, 0xffff, RZ, 0xc0, !PT ;  /* 0x0000ffff111d4812 */ /* 0x000fe200078ec0ff */
[----:B--2-4-:R-:W-:Y:S06]  /*50c0*/  @!P0 BRA `(.L_x_87) ;  /* 0x0000000000a48947 */ /* 0x014fec0003800000 */
[----:B------:R-:W-:Y:S01]  /*50d0*/  IMAD.HI.U32 R36, R62, R25, RZ ;  /* 0x000000193e247227 */ /* 0x000fe200078e00ff */
[----:B------:R-:W-:Y:S02]  /*50e0*/  ISETP.NE.AND P0, PT, R24, 0x1, PT ;  /* 0x000000011800780c */ /* 0x000fe40003f05270 */
[----:B------:R-:W-:Y:S01]  /*50f0*/  ISETP.NE.AND P2, PT, R26, 0x1, PT ;  /* 0x000000011a00780c */ /* 0x000fe20003f45270 */
[-C--:B------:R-:W-:Y:S01]  /*5100*/  IMAD.HI.U32 R34, R63, R56.reuse, RZ ;  /* 0x000000383f227227 */ /* 0x080fe200078e00ff */
[----:B------:R-:W-:Y:S02]  /*5110*/  SHF.R.U32.HI R37, RZ, R61, R36 ;  /* 0x0000003dff257219 */ /* 0x000fe40000011624 */
[----:B------:R-:W-:Y:S01]  /*5120*/  ISETP.NE.AND P3, PT, R28, 0x1, PT ;  /* 0x000000011c00780c */ /* 0x000fe20003f65270 */
[----:B------:R-:W-:Y:S01]  /*5130*/  IMAD.HI.U32 R40, R29, R25, RZ ;  /* 0x000000191d287227 */ /* 0x000fe200078e00ff */
[----:B------:R-:W-:Y:S02]  /*5140*/  SHF.R.U32.HI R34, RZ, R57, R34 ;  /* 0x00000039ff227219 */ /* 0x000fe40000011622 */
[----:B------:R-:W-:Y:S01]  /*5150*/  SEL R3, R62, R37, !P0 ;  /* 0x000000253e037207 */ /* 0x000fe20004000000 */
[----:B------:R-:W-:Y:S01]  /*5160*/  IMAD.HI.U32 R38, R31, R56, RZ ;  /* 0x000000381f267227 */ /* 0x000fe200078e00ff */
[----:B------:R-:W-:Y:S03]  /*5170*/  SEL R7, R63, R34, !P3 ;  /* 0x000000223f077207 */ /* 0x000fe60005800000 */
[-C--:B------:R-:W-:Y:S01]  /*5180*/  IMAD.HI.U32 R34, R3, R22.reuse, RZ ;  /* 0x0000001603227227 */ /* 0x080fe200078e00ff */
[----:B------:R-:W-:Y:S03]  /*5190*/  SHF.R.U32.HI R38, RZ, R57, R38 ;  /* 0x00000039ff267219 */ /* 0x000fe60000011626 */
[----:B------:R-:W-:Y:S01]  /*51a0*/  IMAD.HI.U32 R36, R7, R22, RZ ;  /* 0x0000001607247227 */ /* 0x000fe200078e00ff */
[----:B------:R-:W-:Y:S02]  /*51b0*/  @P2 SHF.R.U32.HI R3, RZ, R23, R34 ;  /* 0x00000017ff032219 */ /* 0x000fe40000011622 */
[----:B------:R-:W-:Y:S02]  /*51c0*/  SHF.R.U32.HI R34, RZ, R61, R40 ;  /* 0x0000003dff227219 */ /* 0x000fe40000011628 */
[----:B------:R-:W-:Y:S01]  /*51d0*/  @P2 SHF.R.U32.HI R7, RZ, R23, R36 ;  /* 0x00000017ff072219 */ /* 0x000fe20000011624 */
[C---:B------:R-:W-:Y:S01]  /*51e0*/  IMAD R2, R26.reuse, R3, RZ ;  /* 0x000000031a027224 */ /* 0x040fe200078e02ff */
[----:B------:R-:W-:Y:S02]  /*51f0*/  SEL R5, R29, R34, !P0 ;  /* 0x000000221d057207 */ /* 0x000fe40004000000 */
[----:B------:R-:W-:Y:S01]  /*5200*/  SEL R3, R31, R38, !P3 ;  /* 0x000000261f037207 */ /* 0x000fe20005800000 */
[----:B------:R-:W-:Y:S01]  /*5210*/  IMAD R4, R26, R7, RZ ;  /* 0x000000071a047224 */ /* 0x000fe200078e02ff */
[C---:B------:R-:W-:Y:S01]  /*5220*/  ISETP.GE.AND P0, PT, R5.reuse, R2, PT ;  /* 0x000000020500720c */ /* 0x040fe20003f06270 */
[----:B------:R-:W-:Y:S03]  /*5230*/  IMAD.HI.U32 R6, R5, R22, RZ ;  /* 0x0000001605067227 */ /* 0x000fe600078e00ff */
[----:B------:R-:W-:Y:S01]  /*5240*/  ISETP.GE.OR P0, PT, R3, R4, P0 ;  /* 0x000000040300720c */ /* 0x000fe20000706670 */
[----:B------:R-:W-:Y:S01]  /*5250*/  IMAD.MOV R4, RZ, RZ, -R3 ;  /* 0x000000ffff047224 */ /* 0x000fe200078e0a03 */
[-C--:B------:R-:W-:Y:S03]  /*5260*/  SHF.R.U32.HI R6, RZ, R23.reuse, R6 ;  /* 0x00000017ff067219 */ /* 0x080fe60000011606 */
[----:B------:R-:W-:Y:S01]  /*5270*/  IMAD R31, R28, R4, R31 ;  /* 0x000000041c1f7224 */ /* 0x000fe200078e021f */
[----:B------:R-:W-:Y:S05]  /*5280*/  SEL R15, R5, R6, !P2 ;  /* 0x00000006050f7207 */ /* 0x000fea0005000000 */
[----:B------:R-:W-:Y:S02]  /*5290*/  IMAD.MOV R6, RZ, RZ, -R15 ;  /* 0x000000ffff067224 */ /* 0x000fe400078e0a0f */
[C---:B------:R-:W-:Y:S04]  /*52a0*/  @!P0 IMAD.HI.U32 R2, R3.reuse, R22, RZ ;  /* 0x0000001603028227 */ /* 0x040fe800078e00ff */
[----:B------:R-:W-:Y:S01]  /*52b0*/  IMAD R6, R26, R6, R5 ;  /* 0x000000061a067224 */ /* 0x000fe200078e0205 */
[----:B------:R-:W-:Y:S04]  /*52c0*/  @!P0 SHF.R.U32.HI R2, RZ, R23, R2 ;  /* 0x00000017ff028219 */ /* 0x000fe80000011602 */
[----:B------:R-:W-:Y:S02]  /*52d0*/  @!P0 SEL R0, R3, R2, !P2 ;  /* 0x0000000203008207 */ /* 0x000fe40005000000 */
[----:B------:R-:W-:Y:S02]  /*52e0*/  IADD3 R2, PT, PT, -R5, RZ, RZ ;  /* 0x000000ff05027210 */ /* 0x000fe40007ffe1ff */
[----:B------:R-:W-:Y:S01]  /*52f0*/  @!P0 IADD3 R8, PT, PT, R15, -R0, RZ ;  /* 0x800000000f088210 */ /* 0x000fe20007ffe0ff */
[----:B------:R-:W-:Y:S02]  /*5300*/  @!P0 IMAD R0, R7, R6, R0 ;  /* 0x0000000607008224 */ /* 0x000fe400078e0200 */
[----:B------:R-:W-:Y:S02]  /*5310*/  IMAD R29, R24, R2, R29 ;  /* 0x00000002181d7224 */ /* 0x000fe400078e021d */
[----:B------:R-:W-:Y:S02]  /*5320*/  @!P0 IMAD R5, R8, R26, R3 ;  /* 0x0000001a08058224 */ /* 0x000fe400078e0203 */
[----:B------:R-:W-:Y:S04]  /*5330*/  @!P0 IMAD.MOV.U32 R3, RZ, RZ, R0 ;  /* 0x000000ffff038224 */ /* 0x000fe800078e0000 */
[----:B------:R-:W-:Y:S02]  /*5340*/  IMAD R31, R3, R28, R31 ;  /* 0x0000001c031f7224 */ /* 0x000fe400078e021f */
[----:B------:R-:W-:Y:S07]  /*5350*/  IMAD R29, R5, R24, R29 ;  /* 0x00000018051d7224 */ /* 0x000fee00078e021d */
.L_x_87:
[----:B-1----:R-:W-:Y:S01]  /*5360*/  @!P1 ISETP.NE.AND P0, PT, R10, 0x1, PT ;  /* 0x000000010a00980c */ /* 0x002fe20003f05270 */
[----:B------:R-:W-:Y:S01]  /*5370*/  @!P1 IMAD.HI.U32 R3, R29, R11, RZ ;  /* 0x0000000b1d039227 */ /* 0x000fe200078e00ff */
[----:B------:R-:W-:Y:S01]  /*5380*/  R2UR UR42, R21 ;  /* 0x00000000152a72ca */ /* 0x000fe200000e0000 */
[----:B------:R-:W-:Y:S01]  /*5390*/  BSSY.RECONVERGENT B6, `(.L_x_88) ;  /* 0x0000031000067945 */ /* 0x000fe20003800200 */
[----:B------:R-:W-:Y:S01]  /*53a0*/  R2UR UR41, R20 ;  /* 0x00000000142972ca */ /* 0x000fe200000e0000 */
[----:B------:R-:W-:Y:S01]  /*53b0*/  @!P1 IMAD.HI.U32 R0, R31, R12, RZ ;  /* 0x0000000c1f009227 */ /* 0x000fe200078e00ff */
[----:B------:R-:W-:Y:S02]  /*53c0*/  @!P1 SHF.R.U32.HI R2, RZ, R14, R3 ;  /* 0x0000000eff029219 */ /* 0x000fe40000011603 */
[----:B------:R-:W-:Y:S01]  /*53d0*/  @!P1 ISETP.NE.AND P2, PT, R9, 0x1, PT ;  /* 0x000000010900980c */ /* 0x000fe20003f45270 */
[----:B------:R-:W-:Y:S01]  /*53e0*/  VIADD R75, R75, 0x1 ;  /* 0x000000014b4b7836 */ /* 0x000fe20000000000 */
[----:B------:R-:W-:Y:S02]  /*53f0*/  @!P1 SEL R2, R29, R2, !P0 ;  /* 0x000000021d029207 */ /* 0x000fe40004000000 */
[----:B------:R-:W-:Y:S02]  /*5400*/  @!P1 SHF.R.U32.HI R0, RZ, R13, R0 ;  /* 0x0000000dff009219 */ /* 0x000fe40000011600 */
[----:B------:R-:W-:Y:S01]  /*5410*/  LOP3.LUT P0, RZ, R66, 0x1b0, RZ, 0xc0, !PT ;  /* 0x000001b042ff7812 */ /* 0x000fe2000780c0ff */
[----:B------:R-:W-:Y:S01]  /*5420*/  USHF.L.U32 UR42, UR42, 0x6, URZ ;  /* 0x000000062a2a7899 */ /* 0x000fe200080006ff */
[----:B------:R-:W-:Y:S01]  /*5430*/  @!P1 SEL R3, R31, R0, !P2 ;  /* 0x000000001f039207 */ /* 0x000fe20005000000 */
[----:B------:R-:W-:Y:S01]  /*5440*/  USHF.L.U32 UR41, UR41, 0x7, URZ ;  /* 0x0000000729297899 */ /* 0x000fe200080006ff */
[----:B------:R-:W-:Y:S03]  /*5450*/  @P4 SHF.R.U32.HI R67, RZ, 0x10, R17 ;  /* 0x00000010ff434819 */ /* 0x000fe60000011611 */
[----:B------:R-:W-:Y:S02]  /*5460*/  @!P1 IMAD.IADD R0, R2, 0x1, -R3 ;  /* 0x0000000102009824 */ /* 0x000fe400078e0a03 */
[----:B------:R-:W-:Y:S02]  /*5470*/  @!P1 IMAD.IADD R2, R3, 0x1, -R2 ;  /* 0x0000000103029824 */ /* 0x000fe400078e0a02 */
[----:B------:R-:W-:Y:S02]  /*5480*/  @!P1 IMAD R31, R0, R9, R31 ;  /* 0x00000009001f9224 */ /* 0x000fe400078e021f */
[----:B------:R-:W-:Y:S01]  /*5490*/  @!P1 IMAD R29, R2, R10, R29 ;  /* 0x0000000a021d9224 */ /* 0x000fe200078e021d */
[----:B------:R-:W-:Y:S06]  /*54a0*/  @!P0 BRA `(.L_x_89) ;  /* 0x00000000007c8947 */ /* 0x000fec0003800000 */
[----:B------:R-:W1:Y:S01]  /*54b0*/  LDCU.64 UR8, c[0x4][0x80] ;  /* 0x01001000ff0877ac */ /* 0x000e620008000a00 */
[----:B------:R-:W-:Y:S01]  /*54c0*/  MOV R2, 0x0 ;  /* 0x0000000000027802 */ /* 0x000fe20000000f00 */
[----:B------:R-:W-:Y:S02]  /*54d0*/  HFMA2 R12, -RZ, RZ, 0, 5.9604644775390625e-08 ;  /* 0x00000001ff0c7431 */ /* 0x000fe400000001ff */
[----:B------:R-:W-:Y:S01]  /*54e0*/  IMAD.MOV.U32 R8, RZ, RZ, 0x70 ;  /* 0x00000070ff087424 */ /* 0x000fe200078e00ff */
[----:B------:R2:W3:Y:S01]  /*54f0*/  LDC.64 R14, c[0x4][R2] ;  /* 0x01000000020e7b82 */ /* 0x0004e20000000a00 */
[----:B------:R-:W4:Y:S01]  /*5500*/  LDCU.64 UR6, c[0x4][0x88] ;  /* 0x01001100ff0677ac */ /* 0x000f220008000a00 */
[----:B------:R-:W-:Y:S01]  /*5510*/  IMAD.MOV.U32 R13, RZ, RZ, RZ ;  /* 0x000000ffff0d7224 */ /* 0x000fe200078e00ff */
[----:B------:R-:W2:Y:S01]  /*5520*/  LDCU.64 UR4, c[0x4][0x8] ;  /* 0x01000100ff0477ac */ /* 0x000ea20008000a00 */
[----:B-1----:R-:W-:Y:S01]  /*5530*/  MOV R5, UR9 ;  /* 0x0000000900057c02 */ /* 0x002fe20008000f00 */
[----:B------:R-:W-:Y:S01]  /*5540*/  IMAD.U32 R4, RZ, RZ, UR8 ;  /* 0x00000008ff047e24 */ /* 0x000fe2000f8e00ff */
[----:B----4-:R-:W-:Y:S01]  /*5550*/  MOV R7, UR7 ;  /* 0x0000000700077c02 */ /* 0x010fe20008000f00 */
[----:B------:R-:W-:Y:S01]  /*5560*/  IMAD.U32 R6, RZ, RZ, UR6 ;  /* 0x00000006ff067e24 */ /* 0x000fe2000f8e00ff */
[----:B--2---:R-:W-:Y:S01]  /*5570*/  MOV R11, UR5 ;  /* 0x00000005000b7c02 */ /* 0x004fe20008000f00 */
[----:B------:R-:W-:Y:S02]  /*5580*/  IMAD.U32 R10, RZ, RZ, UR4 ;  /* 0x00000004ff0a7e24 */ /* 0x000fe4000f8e00ff */
[----:B------:R-:W-:Y:S07]  /*5590*/  LEPC R20, `(.L_x_90) ;  /* 0x000000001014794e */ /* 0x000fee0000000000 */
[----:B---3-5:R-:W-:Y:S05]  /*55a0*/  CALL.ABS.NOINC R14 ;  /* 0x000000000e007343 */ /* 0x028fea0003c00000 */
.L_x_90:
[----:B------:R-:W1:Y:S01]  /*55b0*/  LDCU.64 UR8, c[0x4][0x80] ;  /* 0x01001000ff0877ac */ /* 0x000e620008000a00 */
[----:B------:R-:W2:Y:S01]  /*55c0*/  LDC.64 R2, c[0x4][R2] ;  /* 0x0100000002027b82 */ /* 0x000ea20000000a00 */
[----:B------:R-:W-:Y:S02]  /*55d0*/  HFMA2 R12, -RZ, RZ, 0, 5.9604644775390625e-08 ;  /* 0x00000001ff0c7431 */ /* 0x000fe400000001ff */
[----:B------:R-:W-:Y:S02]  /*55e0*/  IMAD.MOV.U32 R8, RZ, RZ, 0x70 ;  /* 0x00000070ff087424 */ /* 0x000fe400078e00ff */
[----:B------:R-:W-:Y:S01]  /*55f0*/  IMAD.MOV.U32 R13, RZ, RZ, RZ ;  /* 0x000000ffff0d7224 */ /* 0x000fe200078e00ff */
[----:B------:R-:W3:Y:S01]  /*5600*/  LDCU.64 UR6, c[0x4][0x88] ;  /* 0x01001100ff0677ac */ /* 0x000ee20008000a00 */
[----:B------:R-:W4:Y:S01]  /*5610*/  LDCU.64 UR4, c[0x4][0x8] ;  /* 0x01000100ff0477ac */ /* 0x000f220008000a00 */
[----:B-1----:R-:W-:Y:S02]  /*5620*/  MOV R4, UR8 ;  /* 0x0000000800047c02 */ /* 0x002fe40008000f00 */
[----:B------:R-:W-:Y:S02]  /*5630*/  MOV R5, UR9 ;  /* 0x0000000900057c02 */ /* 0x000fe40008000f00 */
[----:B---3--:R-:W-:Y:S01]  /*5640*/  MOV R7, UR7 ;  /* 0x0000000700077c02 */ /* 0x008fe20008000f00 */
[----:B------:R-:W-:Y:S01]  /*5650*/  IMAD.U32 R6, RZ, RZ, UR6 ;  /* 0x00000006ff067e24 */ /* 0x000fe2000f8e00ff */
[----:B----4-:R-:W-:Y:S01]  /*5660*/  MOV R11, UR5 ;  /* 0x00000005000b7c02 */ /* 0x010fe20008000f00 */
[----:B------:R-:W-:Y:S02]  /*5670*/  IMAD.U32 R10, RZ, RZ, UR4 ;  /* 0x00000004ff0a7e24 */ /* 0x000fe4000f8e00ff */
[----:B------:R-:W-:Y:S07]  /*5680*/  LEPC R20, `(.L_x_89) ;  /* 0x000000001014794e */ /* 0x000fee0000000000 */
[----:B--2---:R-:W-:Y:S05]  /*5690*/  CALL.ABS.NOINC R2 ;  /* 0x0000000002007343 */ /* 0x004fea0003c00000 */
.L_x_89:
[----:B------:R-:W-:Y:S05]  /*56a0*/  BSYNC.RECONVERGENT B6 ;  /* 0x0000000000067941 */ /* 0x000fea0003800200 */
.L_x_88:
[----:B------:R-:W-:Y:S01]  /*56b0*/  ISETP.NE.U32.AND P4, PT, R54, RZ, PT ;  /* 0x000000ff3600720c */ /* 0x000fe20003f85070 */
[----:B------:R-:W-:Y:S01]  /*56c0*/  UISETP.NE.AND UP2, UPT, UR50, URZ, UPT ;  /* 0x000000ff3200728c */ /* 0x000fe2000bf45270 */
[----:B------:R-:W-:Y:S01]  /*56d0*/  ISETP.NE.U32.AND P2, PT, RZ, UR38, PT ;  /* 0x00000026ff007c0c */ /* 0x000fe2000bf45070 */
[----:B------:R-:W-:Y:S01]  /*56e0*/  UISETP.NE.U32.AND UP1, UPT, UR44, URZ, UPT ;  /* 0x000000ff2c00728c */ /* 0x000fe2000bf25070 */
[----:B------:R-:W-:Y:S01]  /*56f0*/  ISETP.NE.AND.EX P4, PT, R55, RZ, PT, P4 ;  /* 0x000000ff3700720c */ /* 0x000fe20003f85340 */
[----:B------:R-:W-:Y:S01]  /*5700*/  UPLOP3.LUT UP0, UPT, UPT, UPT, UPT, 0x40, 0x4 ;  /* 0x000000000004789c */ /* 0x000fe20003f0e870 */
[----:B------:R-:W-:Y:S01]  /*5710*/  ISETP.NE.AND.EX P2, PT, RZ, UR39, PT, P2 ;  /* 0x00000027ff007c0c */ /* 0x000fe2000bf45320 */
[----:B------:R-:W-:Y:S01]  /*5720*/  UISETP.NE.AND.EX UP1, UPT, UR45, URZ, UPT, UP1 ;  /* 0x000000ff2d00728c */ /* 0x000fe2000bf25310 */
[----:B------:R-:W-:Y:S04]  /*5730*/  PLOP3.LUT P1, PT, PT, PT, UP2, 0x80, 0x8 ;  /* 0x000000000008781c */ /* 0x000fe80003f2f028 */
[----:B------:R-:W-:Y:S06]  /*5740*/  @UP2 UPLOP3.LUT UP0, UPT, UPT, UPT, UP1, 0x80, 0x8 ;  /* 0x000000000008289c */ /* 0x000fec0003f0f010 */
[----:B------:R-:W-:Y:S01]  /*5750*/  PLOP3.LUT P0, PT, PT, PT, UP0, 0x80, 0x8 ;  /* 0x000000000008781c */ /* 0x000fe20003f0f008 */
[----:B------:R-:W-:Y:S01]  /*5760*/  @!UPT UIADD3 URZ, UPT, UPT, URZ, URZ, URZ ;  /* 0x000000fffffff290 */ /* 0x000fe2000fffe0ff */
[----:B------:R-:W-:Y:S11]  /*5770*/  BRA.U !UP1, `(.L_x_91) ;  /* 0x0000000109387547 */ /* 0x000ff6000b800000 */
[----:B------:R-:W-:Y:S01]  /*5780*/  UISETP.NE.U32.AND UP0, UPT, UR38, URZ, UPT ;  /* 0x000000ff2600728c */ /* 0x000fe2000bf05070 */
[----:B------:R-:W-:Y:S02]  /*5790*/  HFMA2 R0, -RZ, RZ, 0, 5.9604644775390625e-08 ;  /* 0x00000001ff007431 */ /* 0x000fe400000001ff */
[----:B------:R-:W-:Y:S01]  /*57a0*/  IMAD.MOV.U32 R59, RZ, RZ, 0x1 ;  /* 0x00000001ff3b7424 */ /* 0x000fe200078e00ff */
[----:B------:R-:W-:Y:S06]  /*57b0*/  UISETP.NE.AND.EX UP0, UPT, UR39, URZ, UPT, UP0 ;  /* 0x000000ff2700728c */ /* 0x000fec000bf05300 */
[----:B------:R-:W-:Y:S05]  /*57c0*/  PLOP3.LUT P3, PT, PT, PT, UP0, 0x80, 0x8 ;  /* 0x000000000008781c */ /* 0x000fea0003f6f008 */
[----:B------:R-:W1:Y:S01]  /*57d0*/  @UP0 LDCU.64 UR6, c[0x0][0x888] ;  /* 0x00011100ff0607ac */ /* 0x000e620008000a00 */
[----:B------:R-:W-:Y:S07]  /*57e0*/  @UP0 UIMAD UR4, UR36, UR44, URZ ;  /* 0x0000002c240402a4 */ /* 0x000fee000f8e02ff */
[----:B------:R-:W-:Y:S01]  /*57f0*/  @!P3 PRMT R59, R0, 0x7610, R59 ;  /* 0x00007610003bb816 */ /* 0x000fe2000000003b */
[----:B-1----:R-:W-:Y:S03]  /*5800*/  @UP0 UIMAD.WIDE UR6, UR4, 0x4, UR6 ;  /* 0x00000004040608a5 */ /* 0x002fe6000f8e0206 */
[----:B------:R-:W1:Y:S03]  /*5810*/  @!UP0 LDCU UR4, c[0x0][0x880] ;  /* 0x00011000ff0487ac */ /* 0x000e660008000800 */
[----:B------:R-:W-:Y:S01]  /*5820*/  IMAD.U32 R2, RZ, RZ, UR6 ;  /* 0x00000006ff027e24 */ /* 0x000fe2000f8e00ff */
[----:B------:R-:W-:Y:S05]  /*5830*/  MOV R3, UR7 ;  /* 0x0000000700037c02 */ /* 0x000fea0008000f00 */
[----:B-----5:R2:W5:Y:S02]  /*5840*/  @P3 LDG.E R35, desc[UR46][R2.64] ;  /* 0x0000002e02233981 */ /* 0x020564000c1e1900 */
[----:B-12---:R-:W-:Y:S02]  /*5850*/  @!P3 IMAD.U32 R35, RZ, RZ, UR4 ;  /* 0x00000004ff23be24 */ /* 0x006fe4000f8e00ff */
.L_x_91:
[----:B------:R-:W-:Y:S05]  /*5860*/  @!P4 BRA `(.L_x_92) ;  /* 0x000000000020c947 */ /* 0x000fea0003800000 */
[----:B------:R-:W-:Y:S04]  /*5870*/  ISETP.NE.U32.AND P3, PT, R52, RZ, PT ;  /* 0x000000ff3400720c */ /* 0x000fe80003f65070 */
[----:B------:R-:W-:Y:S11]  /*5880*/  ISETP.NE.AND.EX P3, PT, R53, RZ, PT, P3 ;  /* 0x000000ff3500720c */ /* 0x000ff60003f65330 */
[----:B------:R-:W-:Y:S02]  /*5890*/  @!UPT UIADD3 URZ, UPT, UPT, URZ, URZ, URZ ;  /* 0x000000fffffff290 */ /* 0x000fe4000fffe0ff */
[----:B------:R-:W1:Y:S01]  /*58a0*/  @P3 LDC.64 R2, c[0x0][0x8a8] ;  /* 0x00022a00ff023b82 */ /* 0x000e620000000a00 */
[----:B------:R-:W-:Y:S04]  /*58b0*/  @P3 IMAD R0, R54, UR36, RZ ;  /* 0x0000002436003c24 */ /* 0x000fe8000f8e02ff */
[----:B-1----:R-:W-:Y:S05]  /*58c0*/  @P3 IMAD.WIDE R2, R0, 0x4, R2 ;  /* 0x0000000400023825 */ /* 0x002fea00078e0202 */
[----:B-----5:R1:W5:Y:S02]  /*58d0*/  @P3 LDG.E R33, desc[UR46][R2.64] ;  /* 0x0000002e02213981 */ /* 0x020364000c1e1900 */
[----:B-1----:R-:W2:Y:S02]  /*58e0*/  @!P3 LDC R33, c[0x0][0x8a0] ;  /* 0x00022800ff21bb82 */ /* 0x002ea40000000800 */
.L_x_92:
[----:B-----5:R-:W-:Y:S01]  /*58f0*/  FSETP.NEU.AND P3, PT, R35, RZ, PT ;  /* 0x000000ff2300720b */ /* 0x020fe20003f6d000 */
[----:B------:R-:W-:Y:S01]  /*5900*/  IMAD.SHL.U32 R80, R64, 0x2, RZ ;  /* 0x0000000240507824 */ /* 0x000fe200078e00ff */
[----:B------:R-:W-:Y:S01]  /*5910*/  SEL R7, RZ, 0xffffffff, P2 ;  /* 0xffffffffff077807 */ /* 0x000fe20001000000 */
[----:B------:R-:W-:Y:S01]  /*5920*/  BSSY B1, `(.L_x_93) ;  /* 0x0000036000017945 */ /* 0x000fe20003800000 */
[----:B------:R-:W-:Y:S01]  /*5930*/  @P1 LOP3.LUT P2, RZ, R59, 0xff, RZ, 0xc0, !PT ;  /* 0x000000ff3bff1812 */ /* 0x000fe2000784c0ff */
[----:B------:R-:W-:Y:S01]  /*5940*/  VIADD R78, R80, UR48 ;  /* 0x00000030504e7c36 */ /* 0x000fe20008000000 */
[----:B------:R-:W-:Y:S01]  /*5950*/  @P1 SEL R2, RZ, 0xffffffff, P3 ;  /* 0xffffffffff021807 */ /* 0x000fe20001800000 */
[----:B------:R-:W-:Y:S01]  /*5960*/  IMAD.MOV.U32 R81, RZ, RZ, 0x1 ;  /* 0x00000001ff517424 */ /* 0x000fe200078e00ff */
[----:B------:R-:W-:Y:S01]  /*5970*/  LOP3.LUT R70, R70, 0x1, RZ, 0x3c, !PT ;  /* 0x0000000146467812 */ /* 0x000fe200078e3cff */
[----:B------:R-:W-:Y:S01]  /*5980*/  IMAD.MOV.U32 R39, RZ, RZ, RZ ;  /* 0x000000ffff277224 */ /* 0x000fe200078e00ff */
[----:B------:R-:W-:Y:S02]  /*5990*/  @P0 SEL R2, R7, R2, !P2 ;  /* 0x0000000207020207 */ /* 0x000fe40005000000 */
[----:B------:R-:W-:Y:S02]  /*59a0*/  CS2R R50, SRZ ;  /* 0x0000000000327805 */ /* 0x000fe4000001ff00 */
[----:B------:R-:W-:Y:S02]  /*59b0*/  LEA R79, R30, UR48, 0x3 ;  /* 0x000000301e4f7c11 */ /* 0x000fe4000f8e18ff */
[----:B------:R-:W-:Y:S02]  /*59c0*/  CS2R R48, SRZ ;  /* 0x0000000000307805 */ /* 0x000fe4000001ff00 */
[----:B------:R-:W-:Y:S02]  /*59d0*/  @P1 LOP3.LUT R2, R2, 0x1, RZ, 0xc0, !PT ;  /* 0x0000000102021812 */ /* 0x000fe400078ec0ff */
[----:B------:R-:W-:Y:S02]  /*59e0*/  CS2R R42, SRZ ;  /* 0x00000000002a7805 */ /* 0x000fe4000001ff00 */
[----:B------:R-:W-:Y:S02]  /*59f0*/  SHF.L.U32 R0, R69, 0x1f, RZ ;  /* 0x0000001f45007819 */ /* 0x000fe400000006ff */
[----:B------:R-:W-:Y:S02]  /*5a00*/  CS2R R40, SRZ ;  /* 0x0000000000287805 */ /* 0x000fe4000001ff00 */
[----:B------:R-:W-:Y:S01]  /*5a10*/  ISETP.NE.U32.OR P5, PT, R2, 0x1, !P1 ;  /* 0x000000010200780c */ /* 0x000fe20004fa5470 */
[----:B------:R-:W-:Y:S01]  /*5a20*/  IMAD.IADD R77, R71, 0x1, R78 ;  /* 0x00000001474d7824 */ /* 0x000fe200078e024e */
[----:B------:R-:W-:Y:S02]  /*5a30*/  PLOP3.LUT P2, PT, PT, PT, UP1, 0x80, 0x8 ;  /* 0x000000000008781c */ /* 0x000fe40003f4f018 */
[----:B------:R-:W-:Y:S02]  /*5a40*/  LEA.HI R5, R30, R30, RZ, 0x1 ;  /* 0x0000001e1e057211 */ /* 0x000fe400078f08ff */
[----:B------:R-:W-:Y:S02]  /*5a50*/  LOP3.LUT P4, R74, R59, 0xff, RZ, 0xc0, !PT ;  /* 0x000000ff3b4a7812 */ /* 0x000fe4000788c0ff */
[----:B------:R-:W-:Y:S01]  /*5a60*/  SEL R2, RZ, 0xffffffff, P3 ;  /* 0xffffffffff027807 */ /* 0x000fe20001800000 */
[C---:B------:R-:W-:Y:S01]  /*5a70*/  IMAD.SHL.U32 R3, R5.reuse, 0x40, RZ ;  /* 0x0000004005037824 */ /* 0x040fe200078e00ff */
[----:B------:R-:W-:Y:S02]  /*5a80*/  LOP3.LUT R5, R5, 0xffe, RZ, 0xc0, !PT ;  /* 0x00000ffe05057812 */ /* 0x000fe400078ec0ff */
[----:B------:R-:W-:Y:S02]  /*5a90*/  P2R R76, PR, RZ, 0x20 ;  /* 0x00000020ff4c7803 */ /* 0x000fe40000000000 */
[----:B------:R-:W-:Y:S01]  /*5aa0*/  @P5 SHF.L.U32 R4, R70, 0x1f, RZ ;  /* 0x0000001f46045819 */ /* 0x000fe200000006ff */
[----:B------:R-:W-:Y:S01]  /*5ab0*/  IMAD.IADD R34, R30, 0x1, -R5 ;  /* 0x000000011e227824 */ /* 0x000fe200078e0a05 */
[----:B------:R-:W-:Y:S02]  /*5ac0*/  @P2 SEL R2, R7, R2, !P4 ;  /* 0x0000000207022207 */ /* 0x000fe40006000000 */
[----:B------:R-:W1:Y:S01]  /*5ad0*/  @P5 SYNCS.PHASECHK.TRANS64.TRYWAIT P1, [UR48+0x70], R4 ;  /* 0x00007004ff0055a7 */ /* 0x000e620008021130 */
[----:B------:R-:W-:Y:S02]  /*5ae0*/  LOP3.LUT R3, R3, 0xffffff80, RZ, 0xc0, !PT ;  /* 0xffffff8003037812 */ /* 0x000fe400078ec0ff */
[----:B------:R-:W-:Y:S03]  /*5af0*/  LOP3.LUT R2, R2, 0x1, RZ, 0xc0, !PT ;  /* 0x0000000102027812 */ /* 0x000fe600078ec0ff */
[----:B------:R-:W-:Y:S01]  /*5b00*/  IMAD.IADD R3, R32, 0x1, R3 ;  /* 0x0000000120037824 */ /* 0x000fe200078e0203 */
[----:B------:R-:W-:Y:S03]  /*5b10*/  ISETP.NE.U32.AND P2, PT, R2, 0x1, PT ;  /* 0x000000010200780c */ /* 0x000fe60003f45070 */
[----:B------:R-:W-:Y:S01]  /*5b20*/  IMAD R34, R34, 0x100000, R3 ;  /* 0x0010000022227824 */ /* 0x000fe200078e0203 */
[----:B------:R-:W-:Y:S01]  /*5b30*/  P2R R82, PR, RZ, 0x4 ;  /* 0x00000004ff527803 */ /* 0x000fe20000000000 */
[----:B------:R3:W4:Y:S01]  /*5b40*/  SYNCS.PHASECHK.TRANS64.TRYWAIT P0, [R79+URZ+0xe0], R0 ;  /* 0x0000e0004f0075a7 */ /* 0x00072200080011ff */
[----:B-1----:R-:W-:Y:S01]  /*5b50*/  @P5 SEL R81, RZ, 0x1, !P1 ;  /* 0x00000001ff515807 */ /* 0x002fe20004800000 */
[----:B---3--:R-:W-:Y:S06]  /*5b60*/  @!P5 BRA `(.L_x_94) ;  /* 0x000000000044d947 */ /* 0x008fec0003800000 */
[----:B------:R-:W-:Y:S01]  /*5b70*/  IMAD.MOV.U32 R50, RZ, RZ, RZ ;  /* 0x000000ffff327224 */ /* 0x000fe200078e00ff */
[----:B------:R-:W-:Y:S01]  /*5b80*/  ISETP.NE.AND P1, PT, R81, RZ, PT ;  /* 0x000000ff5100720c */ /* 0x000fe20003f25270 */
[----:B------:R-:W-:Y:S01]  /*5b90*/  BSSY B0, `(.L_x_95) ;  /* 0x0000008000007945 */ /* 0x000fe20003800000 */
[----:B------:R-:W-:Y:S02]  /*5ba0*/  CS2R R42, SRZ ;  /* 0x00000000002a7805 */ /* 0x000fe4000001ff00 */
[----:B------:R-:W-:Y:S02]  /*5bb0*/  CS2R R40, SRZ ;  /* 0x0000000000287805 */ /* 0x000fe4000001ff00 */
[----:B------:R-:W-:Y:S07]  /*5bc0*/  CS2R R48, SRZ ;  /* 0x0000000000307805 */ /* 0x000fee000001ff00 */
[----:B------:R-:W-:Y:S05]  /*5bd0*/  @P1 BRA `(.L_x_96) ;  /* 0x00000000000c1947 */ /* 0x000fea0003800000 */
[----:B------:R-:W-:Y:S04]  /*5be0*/  SHF.L.U32 R3, R70, 0x1f, RZ ;  /* 0x0000001f46037819 */ /* 0x000fe800000006ff */
[----:B------:R-:W1:Y:S02]  /*5bf0*/  SYNCS.PHASECHK.TRANS64.TRYWAIT P1, [UR48+0x70], R3 ;  /* 0x00007003ff0075a7 */ /* 0x000e640008021130 */
[----:B-1----:R-:W-:Y:S05]  /*5c00*/  @!P1 BRA `(.L_x_97) ;  /* 0x0000002c00e49947 */ /* 0x002fea0003800000 */
.L_x_96:
[----:B------:R-:W-:Y:S05]  /*5c10*/  BSYNC B0 ;  /* 0x0000000000007941 */ /* 0x000fea0003800000 */
.L_x_95:
[----:B------:R-:W-:Y:S01]  /*5c20*/  ISETP.NE.AND P1, PT, R82, RZ, PT ;  /* 0x000000ff5200720c */ /* 0x000fe20003f25270 */
[----:B------:R-:W-:Y:S11]  /*5c30*/  HFMA2 R39, -RZ, RZ, 0, 5.9604644775390625e-08 ;  /* 0x00000001ff277431 */ /* 0x000ff600000001ff */
[----:B------:R-:W-:Y:S01]  /*5c40*/  @!UPT UIADD3 URZ, UPT, UPT, URZ, URZ, URZ ;  /* 0x000000fffffff290 */ /* 0x000fe2000fffe0ff */
[----:B------:R-:W-:Y:S05]  /*5c50*/  @P1 WARPSYNC.ALL ;  /* 0x0000000000001948 */ /* 0x000fea0003800000 */
[----:B------:R3:W1:Y:S04]  /*5c60*/  @P1 LDSM.16.M88.4 R40, [R80+UR48+0x200] ;  /* 0x000200305028183b */ /* 0x0006680008000200 */
[----:B------:R3:W1:Y:S02]  /*5c70*/  @P1 LDSM.16.M88.4 R48, [R77+0x200] ;  /* 0x000200004d30183b */ /* 0x0006640000000200 */
.L_x_94:
[----:B------:R-:W-:Y:S05]  /*5c80*/  BSYNC B1 ;  /* 0x0000000000017941 */ /* 0x000fea0003800000 */
.L_x_93:
[----:B-1----:R-:W-:Y:S04]  /*5c90*/  SHF.R.U32.HI R2, RZ, 0x15, R34 ;  /* 0x00000015ff027819 */ /* 0x002fe80000011622 */
[----:B------:R-:W-:Y:S01]  /*5ca0*/  LOP3.LUT P1, RZ, R2, 0x3, R65, 0x48, !PT ;  /* 0x0000000302ff7812 */ /* 0x000fe20007824841 */
[----:B------:R-:W-:Y:S01]  /*5cb0*/  @!UPT UIADD3 URZ, UPT, UPT, URZ, URZ, URZ ;  /* 0x000000fffffff290 */ /* 0x000fe2000fffe0ff */
[----:B----4-:R-:W-:Y:S11]  /*5cc0*/  @P0 BRA `(.L_x_98) ;  /* 0x0000000000080947 */ /* 0x010ff60003800000 */
[----:B------:R-:W1:Y:S02]  /*5cd0*/  SYNCS.PHASECHK.TRANS64.TRYWAIT P0, [R79+URZ+0xe0], R0 ;  /* 0x0000e0004f0075a7 */ /* 0x000e6400080011ff */
[----:B-1----:R-:W-:Y:S05]  /*5ce0*/  @!P0 BRA `(.L_x_99) ;  /* 0x0000002c00c48947 */ /* 0x002fea0003800000 */
.L_x_98:
[----:B------:R-:W-:Y:S05]  /*5cf0*/  @!P1 BRA `(.L_x_100) ;  /* 0x0000000000409947 */ /* 0x000fea0003800000 */
[----:B------:R-:W4:Y:S01]  /*5d00*/  LDCU.64 UR8, c[0x4][0x70] ;  /* 0x01000e00ff0877ac */ /* 0x000f220008000a00 */
[----:B------:R-:W-:Y:S01]  /*5d10*/  MOV R3, 0x0 ;  /* 0x0000000000037802 */ /* 0x000fe20000000f00 */
[----:B------:R-:W-:Y:S02]  /*5d20*/  HFMA2 R12, -RZ, RZ, 0, 5.9604644775390625e-08 ;  /* 0x00000001ff0c7431 */ /* 0x000fe400000001ff */
[----:B------:R-:W-:Y:S02]  /*5d30*/  IMAD.MOV.U32 R8, RZ, RZ, 0x192 ;  /* 0x00000192ff087424 */ /* 0x000fe400078e00ff */
[----:B------:R-:W-:Y:S01]  /*5d40*/  IMAD.MOV.U32 R13, RZ, RZ, RZ ;  /* 0x000000ffff0d7224 */ /* 0x000fe200078e00ff */
[----:B------:R-:W5:Y:S01]  /*5d50*/  LDCU.64 UR6, c[0x4][0x78] ;  /* 0x01000f00ff0677ac */ /* 0x000f620008000a00 */
[----:B------:R-:W1:Y:S01]  /*5d60*/  LDC.64 R2, c[0x4][R3] ;  /* 0x0100000003027b82 */ /* 0x000e620000000a00 */
[----:B------:R-:W2:Y:S01]  /*5d70*/  LDCU.64 UR4, c[0x4][0x10] ;  /* 0x01000200ff0477ac */ /* 0x000ea20008000a00 */
[----:B----4-:R-:W-:Y:S01]  /*5d80*/  MOV R5, UR9 ;  /* 0x0000000900057c02 */ /* 0x010fe20008000f00 */
[----:B------:R-:W-:Y:S01]  /*5d90*/  IMAD.U32 R4, RZ, RZ, UR8 ;  /* 0x00000008ff047e24 */ /* 0x000fe2000f8e00ff */
[----:B-----5:R-:W-:Y:S01]  /*5da0*/  MOV R7, UR7 ;  /* 0x0000000700077c02 */ /* 0x020fe20008000f00 */
[----:B------:R-:W-:Y:S01]  /*5db0*/  IMAD.U32 R6, RZ, RZ, UR6 ;  /* 0x00000006ff067e24 */ /* 0x000fe2000f8e00ff */
[----:B--2---:R-:W-:Y:S01]  /*5dc0*/  MOV R11, UR5 ;  /* 0x00000005000b7c02 */ /* 0x004fe20008000f00 */
[----:B------:R-:W-:Y:S02]  /*5dd0*/  IMAD.U32 R10, RZ, RZ, UR4 ;  /* 0x00000004ff0a7e24 */ /* 0x000fe4000f8e00ff */
[----:B------:R-:W-:Y:S07]  /*5de0*/  LEPC R20, `(.L_x_100) ;  /* 0x000000001014794e */ /* 0x000fee0000000000 */
[----:B-1-3--:R-:W-:Y:S05]  /*5df0*/  CALL.ABS.NOINC R2 ;  /* 0x0000000002007343 */ /* 0x00afea0003c00000 */
.L_x_100:
[----:B------:R-:W-:Y:S05]  /*5e00*/  WARPSYNC.ALL ;  /* 0x0000000000007948 */ /* 0x000fea0003800000 */
[----:B------:R-:W-:Y:S01]  /*5e10*/  R2UR UR4, R34 ;  /* 0x00000000220472ca */ /* 0x000fe200000e0000 */
[--C-:B------:R-:W-:Y:S01]  /*5e20*/  HADD2.F32 R20, -RZ, R40.reuse.H0_H0 ;  /* 0x20000028ff147230 */ /* 0x100fe20000004100 */
[----:B------:R-:W-:Y:S01]  /*5e30*/  ISETP.NE.AND P0, PT, R72, RZ, PT ;  /* 0x000000ff4800720c */ /* 0x000fe20003f05270 */
[----:B------:R-:W-:Y:S01]  /*5e40*/  HADD2.F32 R21, -RZ, R40.H1_H1 ;  /* 0x30000028ff157230 */ /* 0x000fe20000004100 */
[----:B------:R-:W-:Y:S01]  /*5e50*/  BSSY.RECONVERGENT B0, `(.L_x_101) ;  /* 0x000004c000007945 */ /* 0x000fe20003800200 */
[----:B------:R-:W-:Y:S02]  /*5e60*/  HADD2.F32 R36, -RZ, R41.H1_H1 ;  /* 0x30000029ff247230 */ /* 0x000fe40000004100 */
[----:B------:R-:W-:Y:S02]  /*5e70*/  HADD2.F32 R37, -RZ, R43.H0_H0 ;  /* 0x2000002bff257230 */ /* 0x000fe40000004100 */
[----:B------:R-:W-:Y:S04]  /*5e80*/  HADD2.F32 R38, -RZ, R51.H1_H1 ;  /* 0x30000033ff267230 */ /* 0x000fe80000004100 */
[----:B------:R-:W1:Y:S02]  /*5e90*/  LDTM.16dp256bit.x4 R4, tmem[UR4] ;  /* 0x00000004000479ee */ /* 0x000e640008120000 */
[C---:B-12---:R-:W-:Y:S01]  /*5ea0*/  FMUL R0, R33.reuse, R4 ;  /* 0x0000000421007220 */ /* 0x046fe20000400000 */
[C---:B------:R-:W-:Y:S01]  /*5eb0*/  FMUL R2, R33.reuse, R5 ;  /* 0x0000000521027220 */ /* 0x040fe20000400000 */
[C---:B------:R-:W-:Y:S01]  /*5ec0*/  FMUL R3, R33.reuse, R6 ;  /* 0x0000000621037220 */ /* 0x040fe20000400000 */
[----:B------:R-:W-:Y:S01]  /*5ed0*/  FMUL R7, R33, R7 ;  /* 0x0000000721077220 */ /* 0x000fe20000400000 */
[C---:B------:R-:W-:Y:S01]  /*5ee0*/  FFMA R0, R35.reuse, R20, R0 ;  /* 0x0000001423007223 */ /* 0x040fe20000000000 */
[----:B------:R-:W-:Y:S02]  /*5ef0*/  HADD2.F32 R20, -RZ, R41.H0_H0 ;  /* 0x20000029ff147230 */ /* 0x000fe40000004100 */
[----:B------:R-:W-:Y:S01]  /*5f00*/  FFMA R2, R35, R21, R2 ;  /* 0x0000001523027223 */ /* 0x000fe20000000002 */
[--C-:B------:R-:W-:Y:S02]  /*5f10*/  HADD2.F32 R21, -RZ, R42.reuse.H0_H0 ;  /* 0x2000002aff157230 */ /* 0x100fe40000004100 */
[C---:B------:R-:W-:Y:S01]  /*5f20*/  FMUL R4, R33.reuse, R8 ;  /* 0x0000000821047220 */ /* 0x040fe20000400000 */
[----:B------:R-:W-:Y:S01]  /*5f30*/  FMUL R5, R33, R9 ;  /* 0x0000000921057220 */ /* 0x000fe20000400000 */
[C---:B------:R-:W-:Y:S01]  /*5f40*/  FFMA R3, R35.reuse, R20, R3 ;  /* 0x0000001423037223 */ /* 0x040fe20000000003 */
[----:B------:R-:W-:Y:S01]  /*5f50*/  HADD2.F32 R20, -RZ, R42.H1_H1 ;  /* 0x3000002aff147230 */ /* 0x000fe20000004100 */
[----:B------:R-:W-:Y:S01]  /*5f60*/  F2FP.F16.F32.PACK_AB R44, R2, R0 ;  /* 0x00000000022c723e */ /* 0x000fe200000000ff */
[C---:B------:R-:W-:Y:S01]  /*5f70*/  FFMA R7, R35.reuse, R36, R7 ;  /* 0x0000002423077223 */ /* 0x040fe20000000007 */
[----:B------:R-:W-:Y:S01]  /*5f80*/  FFMA R4, R35, R21, R4 ;  /* 0x0000001523047223 */ /* 0x000fe20000000004 */
[----:B------:R-:W-:Y:S01]  /*5f90*/  FMUL R6, R33, R10 ;  /* 0x0000000a21067220 */ /* 0x000fe20000400000 */
[----:B------:R-:W-:Y:S02]  /*5fa0*/  HADD2.F32 R36, -RZ, R43.H1_H1 ;  /* 0x3000002bff247230 */ /* 0x000fe40000004100 */
[----:B------:R-:W-:Y:S01]  /*5fb0*/  FFMA R5, R35, R20, R5 ;  /* 0x0000001423057223 */ /* 0x000fe20000000005 */
[----:B------:R-:W-:Y:S01]  /*5fc0*/  FMUL R11, R33, R11 ;  /* 0x0000000b210b7220 */ /* 0x000fe20000400000 */
[----:B------:R-:W-:Y:S01]  /*5fd0*/  FFMA R6, R35, R37, R6 ;  /* 0x0000002523067223 */ /* 0x000fe20000000006 */
[--C-:B------:R-:W-:Y:S02]  /*5fe0*/  HADD2.F32 R20, -RZ, R48.reuse.H0_H0 ;  /* 0x20000030ff147230 */ /* 0x100fe40000004100 */
[----:B------:R-:W-:Y:S01]  /*5ff0*/  FMUL R8, R33, R12 ;  /* 0x0000000c21087220 */ /* 0x000fe20000400000 */
[----:B------:R-:W-:Y:S01]  /*6000*/  FFMA R11, R35, R36, R11 ;  /* 0x00000024230b7223 */ /* 0x000fe2000000000b */
[----:B------:R-:W-:Y:S02]  /*6010*/  HADD2.F32 R36, -RZ, R48.H1_H1 ;  /* 0x30000030ff247230 */ /* 0x000fe40000004100 */
[C---:B------:R-:W-:Y:S01]  /*6020*/  FMUL R9, R33.reuse, R13 ;  /* 0x0000000d21097220 */ /* 0x040fe20000400000 */
[--C-:B------:R-:W-:Y:S02]  /*6030*/  HADD2.F32 R21, -RZ, R49.reuse.H0_H0 ;  /* 0x20000031ff157230 */ /* 0x100fe40000004100 */
[----:B------:R-:W-:Y:S01]  /*6040*/  FMUL R10, R33, R14 ;  /* 0x0000000e210a7220 */ /* 0x000fe20000400000 */
[C---:B------:R-:W-:Y:S01]  /*6050*/  FFMA R8, R35.reuse, R20, R8 ;  /* 0x0000001423087223 */ /* 0x040fe20000000008 */
[C---:B------:R-:W-:Y:S01]  /*6060*/  FFMA R9, R35.reuse, R36, R9 ;  /* 0x0000002423097223 */ /* 0x040fe20000000009 */
[----:B------:R-:W-:Y:S02]  /*6070*/  HADD2.F32 R20, -RZ, R49.H1_H1 ;  /* 0x30000031ff147230 */ /* 0x000fe40000004100 */
[----:B------:R-:W-:Y:S01]  /*6080*/  FFMA R10, R35, R21, R10 ;  /* 0x00000015230a7223 */ /* 0x000fe2000000000a */
[C---:B------:R-:W-:Y:S01]  /*6090*/  FMUL R15, R33.reuse, R15 ;  /* 0x0000000f210f7220 */ /* 0x040fe20000400000 */
[--C-:B------:R-:W-:Y:S02]  /*60a0*/  HADD2.F32 R21, -RZ, R50.reuse.H0_H0 ;  /* 0x20000032ff157230 */ /* 0x100fe40000004100 */
[C---:B------:R-:W-:Y:S01]  /*60b0*/  FMUL R12, R33.reuse, R16 ;  /* 0x00000010210c7220 */ /* 0x040fe20000400000 */
[----:B------:R-:W-:Y:S02]  /*60c0*/  HADD2.F32 R36, -RZ, R50.H1_H1 ;  /* 0x30000032ff247230 */ /* 0x000fe40000004100 */
[C---:B------:R-:W-:Y:S01]  /*60d0*/  FMUL R13, R33.reuse, R17 ;  /* 0x00000011210d7220 */ /* 0x040fe20000400000 */
[----:B------:R-:W-:Y:S02]  /*60e0*/  HADD2.F32 R37, -RZ, R51.H0_H0 ;  /* 0x20000033ff257230 */ /* 0x000fe40000004100 */
[----:B------:R-:W-:Y:S01]  /*60f0*/  FMUL R14, R33, R18 ;  /* 0x00000012210e7220 */ /* 0x000fe20000400000 */
[----:B------:R-:W-:Y:S01]  /*6100*/  FFMA R15, R35, R20, R15 ;  /* 0x00000014230f7223 */ /* 0x000fe2000000000f */
[----:B------:R-:W-:Y:S01]  /*6110*/  FMUL R19, R33, R19 ;  /* 0x0000001321137220 */ /* 0x000fe20000400000 */
[C---:B------:R-:W-:Y:S01]  /*6120*/  FFMA R12, R35.reuse, R21, R12 ;  /* 0x00000015230c7223 */ /* 0x040fe2000000000c */
[C---:B------:R-:W-:Y:S01]  /*6130*/  FFMA R13, R35.reuse, R36, R13 ;  /* 0x00000024230d7223 */ /* 0x040fe2000000000d */
[C---:B------:R-:W-:Y:S01]  /*6140*/  FFMA R14, R35.reuse, R37, R14 ;  /* 0x00000025230e7223 */ /* 0x040fe2000000000e */
[----:B------:R-:W-:Y:S01]  /*6150*/  FFMA R19, R35, R38, R19 ;  /* 0x0000002623137223 */ /* 0x000fe20000000013 */
[----:B------:R-:W-:Y:S02]  /*6160*/  F2FP.F16.F32.PACK_AB R45, R7, R3 ;  /* 0x00000003072d723e */ /* 0x000fe400000000ff */
[----:B------:R-:W-:Y:S02]  /*6170*/  F2FP.F16.F32.PACK_AB R46, R5, R4 ;  /* 0x00000004052e723e */ /* 0x000fe400000000ff */
[----:B------:R-:W-:Y:S02]  /*6180*/  F2FP.F16.F32.PACK_AB R47, R11, R6 ;  /* 0x000000060b2f723e */ /* 0x000fe400000000ff */
[----:B------:R-:W-:Y:S02]  /*6190*/  F2FP.F16.F32.PACK_AB R84, R9, R8 ;  /* 0x000000080954723e */ /* 0x000fe400000000ff */
[----:B------:R-:W-:Y:S01]  /*61a0*/  F2FP.F16.F32.PACK_AB R85, R15, R10 ;  /* 0x0000000a0f55723e */ /* 0x000fe200000000ff */
[----:B------:R1:W-:Y:S01]  /*61b0*/  STSM.16.M88.4 [R78+0x200], R44 ;  /* 0x0002002c4e007844 */ /* 0x0003e20000000200 */
[----:B------:R-:W-:Y:S02]  /*61c0*/  F2FP.F16.F32.PACK_AB R86, R13, R12 ;  /* 0x0000000c0d56723e */ /* 0x000fe400000000ff */
[----:B------:R-:W-:Y:S05]  /*61d0*/  F2FP.F16.F32.PACK_AB R87, R19, R14 ;  /* 0x0000000e1357723e */ /* 0x000fea00000000ff */
[----:B------:R1:W-:Y:S01]  /*61e0*/  STSM.16.M88.4 [R77+0x200], R84 ;  /* 0x000200544d007844 */ /* 0x0003e20000000200 */
[----:B------:R-:W-:Y:S01]  /*61f0*/  @!PT LDS RZ, [RZ] ;  /* 0x00000000fffff984 */ /* 0x000fe20000000800 */
[----:B------:R-:W-:Y:S01]  /*6200*/  @!PT LDS RZ, [RZ] ;  /* 0x00000000fffff984 */ /* 0x000fe20000000800 */
[----:B------:R-:W-:Y:S01]  /*6210*/  @!PT LDS RZ, [RZ] ;  /* 0x00000000fffff984 */ /* 0x000fe20000000800 */
[----:B------:R-:W-:Y:S01]  /*6220*/  @!PT LDS RZ, [RZ] ;  /* 0x00000000fffff984 */ /* 0x000fe20000000800 */
[----:B------:R2:W-:Y:S07]  /*6230*/  MEMBAR.ALL.CTA ;  /* 0x0000000000007992 */ /* 0x0005ee0000008000 */
[----:B--2---:R-:W2:Y:S02]  /*6240*/  FENCE.VIEW.ASYNC.S ;  /* 0x00000000000073c6 */ /* 0x004ea40000000000 */
[----:B--2---:R-:W-:Y:S06]  /*6250*/  BAR.SYNC.DEFER_BLOCKING 0x1, 0x80 ;  /* 0x0042000000007b1d */ /* 0x004fec0000010000 */
[----:B------:R-:W-:Y:S05]  /*6260*/  @P0 BRA `(.L_x_102) ;  /* 0x0000000000280947 */ /* 0x000fea0003800000 */
[----:B------:R-:W-:Y:S02]  /*6270*/  UIADD3 UR4, UPT, UPT, UR48, 0x200, URZ ;  /* 0x0000020030047890 */ /* 0x000fe4000fffe0ff */
[----:B------:R-:W-:Y:S01]  /*6280*/  UIADD3 UR6, UP0, UPT, UR52, 0x680, URZ ;  /* 0x0000068034067890 */ /* 0x000fe2000ff1e0ff */
[----:B------:R-:W-:Y:S03]  /*6290*/  UMOV UR43, UR36 ;  /* 0x00000024002b7c82 */ /* 0x000fe60008000000 */
[----:B------:R-:W-:Y:S01]  /*62a0*/  MOV R66, UR4 ;  /* 0x0000000400427c02 */ /* 0x000fe20008000f00 */
[----:B------:R-:W-:Y:S03]  /*62b0*/  UIADD3.X UR7, UPT, UPT, URZ, UR53, URZ, UP0, !UPT ;  /* 0x00000035ff077290 */ /* 0x000fe600087fe4ff */
[----:B------:R-:W-:Y:S11]  /*62c0*/  R2UR UR40, R66 ;  /* 0x00000000422872ca */ /* 0x000ff600000e0000 */
[----:B------:R-:W-:Y:S02]  /*62d0*/  @!UPT UIADD3 URZ, UPT, UPT, URZ, URZ, URZ ;  /* 0x000000fffffff290 */ /* 0x000fe4000fffe0ff */
[----:B------:R2:W-:Y:S01]  /*62e0*/  UTMASTG.3D [UR40], [UR6] ;  /* 0x00000028060073b5 */ /* 0x0005e20008010000 */
[----:B------:R0:W-:Y:S01]  /*62f0*/  UTMACMDFLUSH ;  /* 0x00000000000079b7 */ /* 0x0001e20000000000 */
[----:B--2---:R-:W-:Y:S04]  /*6300*/  DEPBAR.LE SB0, 0x1 ;  /* 0x000080400000791a */ /* 0x004fe80000000000 */
.L_x_102:
[----:B------:R-:W-:Y:S05]  /*6310*/  BSYNC.RECONVERGENT B0 ;  /* 0x0000000000007941 */ /* 0x000fea0003800200 */
.L_x_101:
[----:B------:R-:W-:Y:S01]  /*6320*/  BAR.SYNC.DEFER_BLOCKING 0x1, 0x80 ;  /* 0x0042000000007b1d */ /* 0x000fe20000010000 */
[----:B------:R-:W-:Y:S01]  /*6330*/  ISETP.NE.AND P1, PT, R76, RZ, PT ;  /* 0x000000ff4c00720c */ /* 0x000fe20003f25270 */
[----:B------:R-:W-:Y:S01]  /*6340*/  UISETP.NE.AND UP0, UPT, UR49, URZ, UPT ;  /* 0x000000ff3100728c */ /* 0x000fe2000bf05270 */
[----:B------:R-:W-:Y:S11]  /*6350*/  LEA R3, R39, UR48, 0x3 ;  /* 0x0000003027037c11 */ /* 0x000ff6000f8e18ff */
[----:B------:R-:W-:Y:S01]  /*6360*/  @P1 SHF.L.U32 R2, R70, 0x1f, RZ ;  /* 0x0000001f46021819 */ /* 0x000fe200000006ff */
[----:B------:R-:W-:Y:S06]  /*6370*/  BRA.U !UP0, `(.L_x_103) ;  /* 0x0000000108247547 */ /* 0x000fec000b800000 */
[----:B------:R-:W-:Y:S01]  /*6380*/  IMAD.U32 R5, RZ, RZ, UR51 ;  /* 0x00000033ff057e24 */ /* 0x000fe2000f8e00ff */
[----:B------:R-:W-:Y:S01]  /*6390*/  MOV R0, UR37 ;  /* 0x0000002500007c02 */ /* 0x000fe20008000f00 */
[----:B------:R-:W-:Y:S03]  /*63a0*/  UIADD3 UR51, UPT, UPT, UR51, 0x1, URZ ;  /* 0x0000000133337890 */ /* 0x000fe6000fffe0ff */
[----:B------:R-:W-:Y:S01]  /*63b0*/  @P1 LEA R5, R5, UR48, 0x3 ;  /* 0x0000003005051c11 */ /* 0x000fe2000f8e18ff */
[----:B------:R-:W-:Y:S04]  /*63c0*/  UISETP.NE.AND UP0, UPT, UR51, 0x4, UPT ;  /* 0x000000043300788c */ /* 0x000fe8000bf05270 */
[----:B------:R-:W-:Y:S01]  /*63d0*/  @P1 VIADD R5, R5, 0x90 ;  /* 0x0000009005051836 */ /* 0x000fe20000000000 */
[----:B------:R-:W-:Y:S04]  /*63e0*/  USEL UR51, UR51, URZ, UP0 ;  /* 0x000000ff33337287 */ /* 0x000fe80008000000 */
[----:B------:R-:W-:Y:S04]  /*63f0*/  @P1 PRMT R0, R0, 0x654, R5 ;  /* 0x0000065400001816 */ /* 0x000fe80000000005 */
[----:B------:R2:W-:Y:S04]  /*6400*/  @P1 SYNCS.ARRIVE.TRANS64.RED.A1T0 RZ, [R0+URZ], RZ ;  /* 0x000000ff00ff19a7 */ /* 0x0005e800081004ff */
.L_x_103:
[----:B------:R-:W4:Y:S01]  /*6410*/  @P1 SYNCS.PHASECHK.TRANS64.TRYWAIT P0, [R3+URZ+0x70], R2 ;  /* 0x00007002030015a7 */ /* 0x000f2200080011ff */
[----:B------:R-:W-:Y:S01]  /*6420*/  BSSY B1, `(.L_x_104) ;  /* 0x0000013000017945 */ /* 0x000fe20003800000 */
[----:B----4-:R-:W-:Y:S03]  /*6430*/  @P1 SEL R81, RZ, 0x1, !P0 ;  /* 0x00000001ff511807 */ /* 0x010fe60004000000 */
[----:B------:R-:W-:Y:S05]  /*6440*/  @!P1 BRA `(.L_x_105) ;  /* 0x0000000000409947 */ /* 0x000fea0003800000 */
[----:B------:R-:W-:Y:S01]  /*6450*/  ISETP.NE.AND P1, PT, R82, RZ, PT ;  /* 0x000000ff5200720c */ /* 0x000fe20003f25270 */
[----:B------:R-:W-:Y:S01]  /*6460*/  BSSY B0, `(.L_x_106) ;  /* 0x0000009000007945 */ /* 0x000fe20003800000 */
[----:B------:R-:W-:Y:S11]  /*6470*/  ISETP.NE.AND P0, PT, R81, RZ, PT ;  /* 0x000000ff5100720c */ /* 0x000ff60003f05270 */
[----:B------:R-:W-:Y:S05]  /*6480*/  @P1 IMAD R4, R39, 0x1000, R80 ;  /* 0x0000100027041824 */ /* 0x000fea00078e0250 */
[----:B------:R-:W-:Y:S05]  /*6490*/  @P1 IADD3 R2, PT, PT, R4, UR48, RZ ;  /* 0x0000003004021c10 */ /* 0x000fea000fffe0ff */
[----:B------:R-:W-:Y:S01]  /*64a0*/  @P1 IMAD.IADD R2, R71, 0x1, R2 ;  /* 0x0000000147021824 */ /* 0x000fe200078e0202 */
[----:B------:R-:W-:Y:S06]  /*64b0*/  @P0 BRA `(.L_x_107) ;  /* 0x00000000000c0947 */ /* 0x000fec0003800000 */
[----:B--2---:R-:W-:Y:S04]  /*64c0*/  SHF.L.U32 R0, R70, 0x1f, RZ ;  /* 0x0000001f46007819 */ /* 0x004fe800000006ff */
[----:B------:R-:W2:Y:S02]  /*64d0*/  SYNCS.PHASECHK.TRANS64.TRYWAIT P0, [R3+URZ+0x70], R0 ;  /* 0x00007000030075a7 */ /* 0x000ea400080011ff */
[----:B--2---:R-:W-:Y:S05]  /*64e0*/  @!P0 BRA `(.L_x_108) ;  /* 0x0000002400d88947 */ /* 0x004fea0003800000 */
.L_x_107:
[----:B------:R-:W-:Y:S05]  /*64f0*/  BSYNC B0 ;  /* 0x0000000000007941 */ /* 0x000fea0003800000 */
.L_x_106:
[----:B------:R-:W-:Y:S02]  /*6500*/  ISETP.NE.AND P0, PT, R82, RZ, PT ;  /* 0x000000ff5200720c */ /* 0x000fe40003f05270 */
[----:B------:R-:W-:Y:S11]  /*6510*/  IADD3 R39, PT, PT, R39, 0x1, RZ ;  /* 0x0000000127277810 */ /* 0x000ff60007ffe0ff */
[----:B------:R-:W-:Y:S05]  /*6520*/  @P0 WARPSYNC.ALL ;  /* 0x0000000000000948 */ /* 0x000fea0003800000 */
[----:B------:R4:W1:Y:S04]  /*6530*/  @P0 LDSM.16.M88.4 R40, [R4+UR48+0x200] ;  /* 0x000200300428083b */ /* 0x0008680008000200 */
[----:B------:R4:W1:Y:S02]  /*6540*/  @P0 LDSM.16.M88.4 R48, [R2+0x200] ;  /* 0x000200000230083b */ /* 0x0008640000000200 */
.L_x_105:
[----:B------:R-:W-:Y:S05]  /*6550*/  BSYNC B1 ;  /* 0x0000000000017941 */ /* 0x000fea0003800000 */
.L_x_104:
[----:B--2---:R-:W-:Y:S05]  /*6560*/  VIADD R0, R34, 0x20 ;  /* 0x0000002022007836 */ /* 0x004fea0000000000 */
[----:B------:R-:W-:Y:S04]  /*6570*/  SHF.R.U32.HI R0, RZ, 0x15, R0 ;  /* 0x00000015ff007819 */ /* 0x000fe80000011600 */
[----:B------:R-:W-:Y:S11]  /*6580*/  LOP3.LUT P0, RZ, R0, 0x3, R65, 0x48, !PT ;  /* 0x0000000300ff7812 */ /* 0x000ff60007804841 */
[----:B------:R-:W-:Y:S02]  /*6590*/  @!UPT UIADD3 URZ, UPT, UPT, URZ, URZ, URZ ;  /* 0x000000fffffff290 */ /* 0x000fe4000fffe0ff */
[----:B------:R-:W-:Y:S05]  /*65a0*/  @!P0 BRA `(.L_x_109) ;  /* 0x0000000000408947 */ /* 0x000fea0003800000 */
[----:B------:R-:W2:Y:S01]  /*65b0*/  LDCU.64 UR8, c[0x4][0x70] ;  /* 0x01000e00ff0877ac */ /* 0x000ea20008000a00 */
[----:B------:R-:W-:Y:S01]  /*65c0*/  MOV R3, 0x0 ;  /* 0x0000000000037802 */ /* 0x000fe20000000f00 */
[----:B------:R-:W-:Y:S02]  /*65d0*/  HFMA2 R12, -RZ, RZ, 0, 5.9604644775390625e-08 ;  /* 0x00000001ff0c7431 */ /* 0x000fe400000001ff */
[----:B------:R-:W-:Y:S02]  /*65e0*/  IMAD.MOV.U32 R8, RZ, RZ, 0x192 ;  /* 0x00000192ff087424 */ /* 0x000fe400078e00ff */
[----:B------:R-:W-:Y:S01]  /*65f0*/  IMAD.MOV.U32 R13, RZ, RZ, RZ ;  /* 0x000000ffff0d7224 */ /* 0x000fe200078e00ff */
[----:B------:R-:W5:Y:S01]  /*6600*/  LDCU.64 UR6, c[0x4][0x78] ;  /* 0x01000f00ff0677ac */ /* 0x000f620008000a00 */
[----:B----4-:R-:W4:Y:S01]  /*6610*/  LDC.64 R2, c[0x4][R3] ;  /* 0x0100000003027b82 */ /* 0x010f220000000a00 */
[----:B------:R-:W3:Y:S01]  /*6620*/  LDCU.64 UR4, c[0x4][0x10] ;  /* 0x01000200ff0477ac */ /* 0x000ee20008000a00 */
[----:B--2---:R-:W-:Y:S01]  /*6630*/  MOV R5, UR9 ;  /* 0x0000000900057c02 */ /* 0x004fe20008000f00 */
[----:B------:R-:W-:Y:S01]  /*6640*/  IMAD.U32 R4, RZ, RZ, UR8 ;  /* 0x00000008ff047e24 */ /* 0x000fe2000f8e00ff */
[----:B-----5:R-:W-:Y:S01]  /*6650*/  MOV R7, UR7 ;  /* 0x0000000700077c02 */ /* 0x020fe20008000f00 */
[----:B------:R-:W-:Y:S01]  /*6660*/  IMAD.U32 R6, RZ, RZ, UR6 ;  /* 0x00000006ff067e24 */ /* 0x000fe2000f8e00ff */
[----:B---3--:R-:W-:Y:S01]  /*6670*/  MOV R11, UR5 ;  /* 0x00000005000b7c02 */ /* 0x008fe20008000f00 */
[----:B------:R-:W-:Y:S02]  /*6680*/  IMAD.U32 R10, RZ, RZ, UR4 ;  /* 0x00000004ff0a7e24 */ /* 0x000fe4000f8e00ff */
[----:B------:R-:W-:Y:S07]  /*6690*/  LEPC R20, `(.L_x_109) ;  /* 0x000000001014794e */ /* 0x000fee0000000000 */
[----:B-1--4-:R-:W-:Y:S05]  /*66a0*/  CALL.ABS.NOINC R2 ;  /* 0x0000000002007343 */ /* 0x012fea0003c00000 */
.L_x_109:
[----:B------:R-:W-:Y:S01]  /*66b0*/  ISETP.NE.AND P6, PT, R76, RZ, PT ;  /* 0x000000ff4c00720c */ /* 0x000fe20003fc5270 */
[----:B------:R-:W-:Y:S05]  /*66c0*/  WARPSYNC.ALL ;  /* 0x0000000000007948 */ /* 0x000fea0003800000 */
[----:B------:R-:W-:Y:S01]  /*66d0*/  R2UR UR4, R34 ;  /* 0x00000000220472ca */ /* 0x000fe200000e0000 */
[--C-:B-1----:R-:W-:Y:S01]  /*66e0*/  HADD2.F32 R20, -RZ, R40.reuse.H0_H0 ;  /* 0x20000028ff147230 */ /* 0x102fe20000004100 */
[----:B------:R-:W-:Y:S01]  /*66f0*/  ISETP.NE.AND P0, PT, R72, RZ, PT ;  /* 0x000000ff4800720c */ /* 0x000fe20003f05270 */
[----:B------:R-:W-:Y:S01]  /*6700*/  HADD2.F32 R21, -RZ, R40.H1_H1 ;  /* 0x30000028ff157230 */ /* 0x000fe20000004100 */
[----:B------:R-:W-:Y:S01]  /*6710*/  MOV R38, UR51 ;  /* 0x0000003300267c02 */ /* 0x000fe20008000f00 */
[--C-:B------:R-:W-:Y:S01]  /*6720*/  HADD2.F32 R36, -RZ, R41.reuse.H1_H1 ;  /* 0x30000029ff247230 */ /* 0x100fe20000004100 */
[----:B------:R-:W-:Y:S01]  /*6730*/  MOV R83, UR37 ;  /* 0x0000002500537c02 */ /* 0x000fe20008000f00 */
[----:B------:R-:W-:Y:S01]  /*6740*/  HADD2.F32 R37, -RZ, R48.H0_H0 ;  /* 0x20000030ff257230 */ /* 0x000fe20000004100 */
[----:B------:R-:W-:Y:S01]  /*6750*/  @P6 LEA R38, R38, UR48, 0x3 ;  /* 0x0000003026266c11 */ /* 0x000fe2000f8e18ff */
[----:B------:R-:W-:Y:S01]  /*6760*/  BSSY.RECONVERGENT B0, `(.L_x_110) ;  /* 0x000004d000007945 */ /* 0x000fe20003800200 */
[----:B------:R-:W-:Y:S02]  /*6770*/  @P6 SHF.L.U32 R88, R70, 0x1f, RZ ;  /* 0x0000001f46586819 */ /* 0x000fe400000006ff */
[----:B------:R-:W-:Y:S01]  /*6780*/  @P6 IADD3 R38, PT, PT, R38, 0x90, RZ ;  /* 0x0000009026266810 */ /* 0x000fe20007ffe0ff */
[----:B----4-:R-:W1:Y:S03]  /*6790*/  LDTM.16dp256bit.x4 R4, tmem[UR4+0x20] ;  /* 0x00002004000479ee */ /* 0x010e660008120000 */
[----:B------:R-:W-:Y:S02]  /*67a0*/  @P6 PRMT R38, R83, 0x654, R38 ;  /* 0x0000065453266816 */ /* 0x000fe40000000026 */
[----:B------:R-:W-:Y:S01]  /*67b0*/  LEA R83, R39, UR48, 0x3 ;  /* 0x0000003027537c11 */ /* 0x000fe2000f8e18ff */
[C---:B-1----:R-:W-:Y:S01]  /*67c0*/  FMUL R0, R33.reuse, R4 ;  /* 0x0000000421007220 */ /* 0x042fe20000400000 */
[C---:B------:R-:W-:Y:S01]  /*67d0*/  FMUL R2, R33.reuse, R5 ;  /* 0x0000000521027220 */ /* 0x040fe20000400000 */
[C---:B------:R-:W-:Y:S01]  /*67e0*/  FMUL R3, R33.reuse, R6 ;  /* 0x0000000621037220 */ /* 0x040fe20000400000 */
[----:B------:R-:W-:Y:S01]  /*67f0*/  FMUL R7, R33, R7 ;  /* 0x0000000721077220 */ /* 0x000fe20000400000 */
[C---:B------:R-:W-:Y:S01]  /*6800*/  FFMA R0, R35.reuse, R20, R0 ;  /* 0x0000001423007223 */ /* 0x040fe20000000000 */
[----:B------:R-:W-:Y:S02]  /*6810*/  HADD2.F32 R20, -RZ, R41.H0_H0 ;  /* 0x20000029ff147230 */ /* 0x000fe40000004100 */
[----:B------:R-:W-:Y:S01]  /*6820*/  FFMA R2, R35, R21, R2 ;  /* 0x0000001523027223 */ /* 0x000fe20000000002 */
[C---:B------:R-:W-:Y:S01]  /*6830*/  FMUL R4, R33.reuse, R8 ;  /* 0x0000000821047220 */ /* 0x040fe20000400000 */
[----:B------:R-:W-:Y:S01]  /*6840*/  FMUL R5, R33, R9 ;  /* 0x0000000921057220 */ /* 0x000fe20000400000 */
[--C-:B------:R-:W-:Y:S02]  /*6850*/  HADD2.F32 R21, -RZ, R43.reuse.H0_H0 ;  /* 0x2000002bff157230 */ /* 0x100fe40000004100 */
[C---:B------:R-:W-:Y:S01]  /*6860*/  FFMA R3, R35.reuse, R20, R3 ;  /* 0x0000001423037223 */ /* 0x040fe20000000003 */
[--C-:B------:R-:W-:Y:S01]  /*6870*/  HADD2.F32 R20, -RZ, R42.reuse.H0_H0 ;  /* 0x2000002aff147230 */ /* 0x100fe20000004100 */
[----:B------:R-:W-:Y:S01]  /*6880*/  F2FP.F16.F32.PACK_AB R44, R2, R0 ;  /* 0x00000000022c723e */ /* 0x000fe200000000ff */
[----:B------:R-:W-:Y:S01]  /*6890*/  FFMA R7, R35, R36, R7 ;  /* 0x0000002423077223 */ /* 0x000fe20000000007 */
[----:B------:R-:W-:Y:S01]  /*68a0*/  FMUL R6, R33, R10 ;  /* 0x0000000a21067220 */ /* 0x000fe20000400000 */
[----:B------:R-:W-:Y:S02]  /*68b0*/  HADD2.F32 R36, -RZ, R43.H1_H1 ;  /* 0x3000002bff247230 */ /* 0x000fe40000004100 */
[----:B------:R-:W-:Y:S01]  /*68c0*/  FFMA R4, R35, R20, R4 ;  /* 0x0000001423047223 */ /* 0x000fe20000000004 */
[----:B------:R-:W-:Y:S01]  /*68d0*/  HADD2.F32 R20, -RZ, R42.H1_H1 ;  /* 0x3000002aff147230 */ /* 0x000fe20000004100 */
[----:B------:R-:W-:Y:S01]  /*68e0*/  F2FP.F16.F32.PACK_AB R45, R7, R3 ;  /* 0x00000003072d723e */ /* 0x000fe200000000ff */
[C---:B------:R-:W-:Y:S01]  /*68f0*/  FMUL R11, R33.reuse, R11 ;  /* 0x0000000b210b7220 */ /* 0x040fe20000400000 */
[C---:B------:R-:W-:Y:S01]  /*6900*/  FMUL R8, R33.reuse, R12 ;  /* 0x0000000c21087220 */ /* 0x040fe20000400000 */
[----:B------:R-:W-:Y:S01]  /*6910*/  FMUL R9, R33, R13 ;  /* 0x0000000d21097220 */ /* 0x000fe20000400000 */
[C---:B------:R-:W-:Y:S01]  /*6920*/  FFMA R5, R35.reuse, R20, R5 ;  /* 0x0000001423057223 */ /* 0x040fe20000000005 */
[----:B------:R-:W-:Y:S02]  /*6930*/  HADD2.F32 R20, -RZ, R48.H1_H1 ;  /* 0x30000030ff147230 */ /* 0x000fe40000004100 */
[C---:B------:R-:W-:Y:S01]  /*6940*/  FFMA R6, R35.reuse, R21, R6 ;  /* 0x0000001523067223 */ /* 0x040fe20000000006 */
[C---:B------:R-:W-:Y:S01]  /*6950*/  FFMA R11, R35.reuse, R36, R11 ;  /* 0x00000024230b7223 */ /* 0x040fe2000000000b */
[C---:B------:R-:W-:Y:S01]  /*6960*/  FFMA R8, R35.reuse, R37, R8 ;  /* 0x0000002523087223 */ /* 0x040fe20000000008 */
[--C-:B------:R-:W-:Y:S02]  /*6970*/  HADD2.F32 R21, -RZ, R49.reuse.H0_H0 ;  /* 0x20000031ff157230 */ /* 0x100fe40000004100 */
[----:B------:R-:W-:Y:S01]  /*6980*/  FFMA R9, R35, R20, R9 ;  /* 0x0000001423097223 */ /* 0x000fe20000000009 */
[C---:B------:R-:W-:Y:S01]  /*6990*/  FMUL R10, R33.reuse, R14 ;  /* 0x0000000e210a7220 */ /* 0x040fe20000400000 */
[----:B------:R-:W-:Y:S02]  /*69a0*/  HADD2.F32 R20, -RZ, R49.H1_H1 ;  /* 0x30000031ff147230 */ /* 0x000fe40000004100 */
[C---:B------:R-:W-:Y:S01]  /*69b0*/  FMUL R15, R33.reuse, R15 ;  /* 0x0000000f210f7220 */ /* 0x040fe20000400000 */
[----:B------:R-:W-:Y:S01]  /*69c0*/  FMUL R12, R33, R16 ;  /* 0x00000010210c7220 */ /* 0x000fe20000400000 */
[C---:B------:R-:W-:Y:S01]  /*69d0*/  FFMA R10, R35.reuse, R21, R10 ;  /* 0x00000015230a7223 */ /* 0x040fe2000000000a */
[--C-:B------:R-:W-:Y:S02]  /*69e0*/  HADD2.F32 R21, -RZ, R50.reuse.H0_H0 ;  /* 0x20000032ff157230 */ /* 0x100fe40000004100 */
[----:B------:R-:W-:Y:S01]  /*69f0*/  FFMA R15, R35, R20, R15 ;  /* 0x00000014230f7223 */ /* 0x000fe2000000000f */
[----:B------:R-:W-:Y:S02]  /*6a00*/  HADD2.F32 R20, -RZ, R50.H1_H1 ;  /* 0x30000032ff147230 */ /* 0x000fe40000004100 */
[C---:B------:R-:W-:Y:S01]  /*6a10*/  FMUL R13, R33.reuse, R17 ;  /* 0x00000011210d7220 */ /* 0x040fe20000400000 */
[--C-:B------:R-:W-:Y:S02]  /*6a20*/  HADD2.F32 R37, -RZ, R51.reuse.H0_H0 ;  /* 0x20000033ff257230 */ /* 0x100fe40000004100 */
[C---:B------:R-:W-:Y:S01]  /*6a30*/  FMUL R14, R33.reuse, R18 ;  /* 0x00000012210e7220 */ /* 0x040fe20000400000 */
[----:B------:R-:W-:Y:S02]  /*6a40*/  HADD2.F32 R36, -RZ, R51.H1_H1 ;  /* 0x30000033ff247230 */ /* 0x000fe40000004100 */
        /* <DEDUP_REMOVED lines=21> */
[----:B------:R-:W-:Y:S02]  /*6ba0*/  UIADD3 UR8, UP0, UPT, UR52, 0x680, URZ ;  /* 0x0000068034087890 */ /* 0x000fe4000ff1e0ff */
[----:B------:R-:W-:Y:S02]  /*6bb0*/  UIADD3 UR5, UPT, UPT, UR41, 0x20, URZ ;  /* 0x0000002029057890 */ /* 0x000fe4000fffe0ff */
[----:B------:R-:W-:Y:S02]  /*6bc0*/  UIADD3 UR4, UPT, UPT, UR48, 0x1200, URZ ;  /* 0x0000120030047890 */ /* 0x000fe4000fffe0ff */
[----:B------:R-:W-:Y:S01]  /*6bd0*/  UIADD3.X UR9, UPT, UPT, URZ, UR53, URZ, UP0, !UPT ;  /* 0x00000035ff097290 */ /* 0x000fe200087fe4ff */
[----:B------:R-:W-:Y:S01]  /*6be0*/  UMOV UR6, UR42 ;  /* 0x0000002a00067c82 */ /* 0x000fe20008000000 */
[----:B------:R-:W-:Y:S07]  /*6bf0*/  UMOV UR7, UR36 ;  /* 0x0000002400077c82 */ /* 0x000fee0008000000 */
[----:B------:R2:W-:Y:S01]  /*6c00*/  UTMASTG.3D [UR4], [UR8] ;  /* 0x00000004080073b5 */ /* 0x0005e20008010000 */
[----:B------:R0:W-:Y:S01]  /*6c10*/  UTMACMDFLUSH ;  /* 0x00000000000079b7 */ /* 0x0001e20000000000 */
[----:B--2---:R-:W-:Y:S04]  /*6c20*/  DEPBAR.LE SB0, 0x1 ;  /* 0x000080400000791a */ /* 0x004fe80000000000 */
.L_x_111:
[----:B------:R-:W-:Y:S05]  /*6c30*/  BSYNC.RECONVERGENT B0 ;  /* 0x0000000000007941 */ /* 0x000fea0003800200 */
.L_x_110:
[----:B------:R-:W-:Y:S01]  /*6c40*/  BAR.SYNC.DEFER_BLOCKING 0x1, 0x80 ;  /* 0x0042000000007b1d */ /* 0x000fe20000010000 */
[----:B------:R-:W-:Y:S04]  /*6c50*/  UIADD3 UR40, UPT, UPT, UR51, 0x1, URZ ;  /* 0x0000000133287890 */ /* 0x000fe8000fffe0ff */
[----:B------:R-:W-:Y:S04]  /*6c60*/  UISETP.NE.AND UP0, UPT, UR40, 0x4, UPT ;  /* 0x000000042800788c */ /* 0x000fe8000bf05270 */
[----:B------:R-:W-:Y:S01]  /*6c70*/  USEL UR40, UR40, URZ, UP0 ;  /* 0x000000ff28287287 */ /* 0x000fe20008000000 */
[----:B------:R2:W-:Y:S01]  /*6c80*/  @P6 SYNCS.ARRIVE.TRANS64.RED.A1T0 RZ, [R38+URZ], RZ ;  /* 0x000000ff26ff69a7 */ /* 0x0005e200081004ff */
[----:B------:R-:W-:Y:S01]  /*6c90*/  BSSY B1, `(.L_x_112) ;  /* 0x0000014000017945 */ /* 0x000fe20003800000 */
[----:B------:R-:W4:Y:S02]  /*6ca0*/  @P6 SYNCS.PHASECHK.TRANS64.TRYWAIT P0, [R83+URZ+0x70], R88 ;  /* 0x00007058530065a7 */ /* 0x000f2400080011ff */
[----:B----4-:R-:W-:Y:S01]  /*6cb0*/  @P6 SEL R81, RZ, 0x1, !P0 ;  /* 0x00000001ff516807 */ /* 0x010fe20004000000 */
[----:B--2---:R-:W-:Y:S06]  /*6cc0*/  @!P6 BRA `(.L_x_113) ;  /* 0x000000000040e947 */ /* 0x004fec0003800000 */
[----:B------:R-:W-:Y:S01]  /*6cd0*/  ISETP.NE.AND P1, PT, R82, RZ, PT ;  /* 0x000000ff5200720c */ /* 0x000fe20003f25270 */
[----:B------:R-:W-:Y:S01]  /*6ce0*/  BSSY B0, `(.L_x_114) ;  /* 0x0000009000007945 */ /* 0x000fe20003800000 */
[----:B------:R-:W-:Y:S11]  /*6cf0*/  ISETP.NE.AND P0, PT, R81, RZ, PT ;  /* 0x000000ff5100720c */ /* 0x000ff60003f05270 */
[----:B------:R-:W-:Y:S05]  /*6d00*/  @P1 IMAD R2, R39, 0x1000, R80 ;  /* 0x0000100027021824 */ /* 0x000fea00078e0250 */
[----:B------:R-:W-:Y:S05]  /*6d10*/  @P1 IADD3 R0, PT, PT, R2, UR48, RZ ;  /* 0x0000003002001c10 */ /* 0x000fea000fffe0ff */
[----:B------:R-:W-:Y:S01]  /*6d20*/  @P1 IMAD.IADD R0, R71, 0x1, R0 ;  /* 0x0000000147001824 */ /* 0x000fe200078e0200 */
[----:B------:R-:W-:Y:S06]  /*6d30*/  @P0 BRA `(.L_x_115) ;  /* 0x00000000000c0947 */ /* 0x000fec0003800000 */
[----:B------:R-:W-:Y:S04]  /*6d40*/  SHF.L.U32 R4, R70, 0x1f, RZ ;  /* 0x0000001f46047819 */ /* 0x000fe800000006ff */
[----:B------:R-:W2:Y:S02]  /*6d50*/  SYNCS.PHASECHK.TRANS64.TRYWAIT P0, [R83+URZ+0x70], R4 ;  /* 0x00007004530075a7 */ /* 0x000ea400080011ff */
[----:B--2---:R-:W-:Y:S05]  /*6d60*/  @!P0 BRA `(.L_x_116) ;  /* 0x0000001c00cc8947 */ /* 0x004fea0003800000 */
.L_x_115:
[----:B------:R-:W-:Y:S05]  /*6d70*/  BSYNC B0 ;  /* 0x0000000000007941 */ /* 0x000fea0003800000 */
.L_x_114:
[----:B------:R-:W-:Y:S02]  /*6d80*/  ISETP.NE.AND P0, PT, R82, RZ, PT ;  /* 0x000000ff5200720c */ /* 0x000fe40003f05270 */
[----:B------:R-:W-:Y:S11]  /*6d90*/  IADD3 R39, PT, PT, R39, 0x1, RZ ;  /* 0x0000000127277810 */ /* 0x000ff60007ffe0ff */
[----:B------:R-:W-:Y:S05]  /*6da0*/  @P0 WARPSYNC.ALL ;  /* 0x0000000000000948 */ /* 0x000fea0003800000 */
[----:B------:R4:W1:Y:S04]  /*6db0*/  @P0 LDSM.16.M88.4 R40, [R2+UR48+0x200] ;  /* 0x000200300228083b */ /* 0x0008680008000200 */
[----:B------:R4:W1:Y:S02]  /*6dc0*/  @P0 LDSM.16.M88.4 R48, [R0+0x200] ;  /* 0x000200000030083b */ /* 0x0008640000000200 */
.L_x_113:
[----:B------:R-:W-:Y:S05]  /*6dd0*/  BSYNC B1 ;  /* 0x0000000000017941 */ /* 0x000fea0003800000 */
.L_x_112:
[----:B----4-:R-:W-:Y:S05]  /*6de0*/  VIADD R0, R34, 0x40 ;  /* 0x0000004022007836 */ /* 0x010fea0000000000 */
[----:B------:R-:W-:Y:S04]  /*6df0*/  SHF.R.U32.HI R0, RZ, 0x15, R0 ;  /* 0x00000015ff007819 */ /* 0x000fe80000011600 */
[----:B------:R-:W-:Y:S11]  /*6e00*/  LOP3.LUT P0, RZ, R0, 0x3, R65, 0x48, !PT ;  /* 0x0000000300ff7812 */ /* 0x000ff60007804841 */
[----:B------:R-:W-:Y:S02]  /*6e10*/  @!UPT UIADD3 URZ, UPT, UPT, URZ, URZ, URZ ;  /* 0x000000fffffff290 */ /* 0x000fe4000fffe0ff */
        /* <DEDUP_REMOVED lines=8> */
[----:B------:R-:W3:Y:S01]  /*6ea0*/  LDCU.64 UR4, c[0x4][0x10] ;  /* 0x01000200ff0477ac */ /* 0x000ee20008000a00 */
[----:B----4-:R-:W-:Y:S01]  /*6eb0*/  MOV R5, UR9 ;  /* 0x0000000900057c02 */ /* 0x010fe20008000f00 */
[----:B--2---:R-:W-:Y:S01]  /*6ec0*/  IMAD.U32 R4, RZ, RZ, UR8 ;  /* 0x00000008ff047e24 */ /* 0x004fe2000f8e00ff */
[----:B-----5:R-:W-:Y:S01]  /*6ed0*/  MOV R7, UR7 ;  /* 0x0000000700077c02 */ /* 0x020fe20008000f00 */
[----:B------:R-:W-:Y:S01]  /*6ee0*/  IMAD.U32 R6, RZ, RZ, UR6 ;  /* 0x00000006ff067e24 */ /* 0x000fe2000f8e00ff */
[----:B---3--:R-:W-:Y:S01]  /*6ef0*/  MOV R11, UR5 ;  /* 0x00000005000b7c02 */ /* 0x008fe20008000f00 */
[----:B------:R-:W-:Y:S02]  /*6f00*/  IMAD.U32 R10, RZ, RZ, UR4 ;  /* 0x00000004ff0a7e24 */ /* 0x000fe4000f8e00ff */
[----:B------:R-:W-:Y:S07]  /*6f10*/  LEPC R20, `(.L_x_117) ;  /* 0x000000001014794e */ /* 0x000fee0000000000 */
[----:B-1----:R-:W-:Y:S05]  /*6f20*/  CALL.ABS.NOINC R2 ;  /* 0x0000000002007343 */ /* 0x002fea0003c00000 */
.L_x_117:
        /* <DEDUP_REMOVED lines=8> */
[----:B--2---:R-:W-:Y:S01]  /*6fb0*/  MOV R83, UR37 ;  /* 0x0000002500537c02 */ /* 0x004fe20008000f00 */
[----:B------:R-:W-:Y:S01]  /*6fc0*/  HADD2.F32 R37, -RZ, R48.H0_H0 ;  /* 0x20000030ff257230 */ /* 0x000fe20000004100 */
[----:B------:R-:W-:Y:S01]  /*6fd0*/  @P6 LEA R38, R38, UR48, 0x3 ;  /* 0x0000003026266c11 */ /* 0x000fe2000f8e18ff */
[----:B------:R-:W-:Y:S01]  /*6fe0*/  BSSY.RECONVERGENT B0, `(.L_x_118) ;  /* 0x000004d000007945 */ /* 0x000fe20003800200 */
[----:B------:R-:W-:Y:S02]  /*6ff0*/  LEA R88, R39, UR48, 0x3 ;  /* 0x0000003027587c11 */ /* 0x000fe4000f8e18ff */
[----:B------:R-:W-:Y:S01]  /*7000*/  @P6 IADD3 R38, PT, PT, R38, 0x90, RZ ;  /* 0x0000009026266810 */ /* 0x000fe20007ffe0ff */
[----:B------:R-:W1:Y:S03]  /*7010*/  LDTM.16dp256bit.x4 R4, tmem[UR4+0x40] ;  /* 0x00004004000479ee */ /* 0x000e660008120000 */
[----:B------:R-:W-:Y:S02]  /*7020*/  @P6 PRMT R38, R83, 0x654, R38 ;  /* 0x0000065453266816 */ /* 0x000fe40000000026 */
[----:B------:R-:W-:Y:S01]  /*7030*/  @P6 SHF.L.U32 R83, R70, 0x1f, RZ ;  /* 0x0000001f46536819 */ /* 0x000fe200000006ff */
        /* <DEDUP_REMOVED lines=71> */
.L_x_119:
[----:B------:R-:W-:Y:S05]  /*74b0*/  BSYNC.RECONVERGENT B0 ;  /* 0x0000000000007941 */ /* 0x000fea0003800200 */
.L_x_118:
        /* <DEDUP_REMOVED lines=19> */
.L_x_123:
[----:B------:R-:W-:Y:S05]  /*75f0*/  BSYNC B0 ;  /* 0x0000000000007941 */ /* 0x000fea0003800000 */
.L_x_122:
[----:B------:R-:W-:Y:S11]  /*7600*/  ISETP.NE.AND P0, PT, R82, RZ, PT ;  /* 0x000000ff5200720c */ /* 0x000ff60003f05270 */
[----:B------:R-:W-:Y:S02]  /*7610*/  @!UPT UIADD3 URZ, UPT, UPT, URZ, URZ, URZ ;  /* 0x000000fffffff290 */ /* 0x000fe4000fffe0ff */
[----:B------:R-:W-:Y:S05]  /*7620*/  @P0 WARPSYNC.ALL ;  /* 0x0000000000000948 */ /* 0x000fea0003800000 */
[----:B------:R4:W1:Y:S04]  /*7630*/  @P0 LDSM.16.M88.4 R40, [R39+UR48+0x200] ;  /* 0x000200302728083b */ /* 0x0008680008000200 */
[----:B------:R4:W1:Y:S02]  /*7640*/  @P0 LDSM.16.M88.4 R48, [R0+0x200] ;  /* 0x000200000030083b */ /* 0x0008640000000200 */
.L_x_121:
[----:B------:R-:W-:Y:S05]  /*7650*/  BSYNC B1 ;  /* 0x0000000000017941 */ /* 0x000fea0003800000 */
.L_x_120:
[----:B----4-:R-:W-:Y:S05]  /*7660*/  VIADD R0, R34, 0x60 ;  /* 0x0000006022007836 */ /* 0x010fea0000000000 */
[----:B------:R-:W-:Y:S04]  /*7670*/  SHF.R.U32.HI R0, RZ, 0x15, R0 ;  /* 0x00000015ff007819 */ /* 0x000fe80000011600 */
[----:B------:R-:W-:Y:S11]  /*7680*/  LOP3.LUT P0, RZ, R0, 0x3, R65, 0x48, !PT ;  /* 0x0000000300ff7812 */ /* 0x000ff60007804841 */
[----:B------:R-:W-:Y:S02]  /*7690*/  @!UPT UIADD3 URZ, UPT, UPT, URZ, URZ, URZ ;  /* 0x000000fffffff290 */ /* 0x000fe4000fffe0ff */
[----:B------:R-:W-:Y:S05]  /*76a0*/  @!P0 BRA `(.L_x_125) ;  /* 0x0000000000408947 */ /* 0x000fea0003800000 */
[----:B------:R-:W4:Y:S01]  /*76b0*/  LDCU.64 UR8, c[0x4][0x70] ;  /* 0x01000e00ff0877ac */ /* 0x000f220008000a00 */
[----:B--2---:R-:W-:Y:S01]  /*76c0*/  MOV R3, 0x0 ;  /* 0x0000000000037802 */ /* 0x004fe20000000f00 */
[----:B------:R-:W-:Y:S02]  /*76d0*/  HFMA2 R12, -RZ, RZ, 0, 5.9604644775390625e-08 ;  /* 0x00000001ff0c7431 */ /* 0x000fe400000001ff */
[----:B------:R-:W-:Y:S02]  /*76e0*/  IMAD.MOV.U32 R8, RZ, RZ, 0x192 ;  /* 0x00000192ff087424 */ /* 0x000fe400078e00ff */
[----:B------:R-:W-:Y:S01]  /*76f0*/  IMAD.MOV.U32 R13, RZ, RZ, RZ ;  /* 0x000000ffff0d7224 */ /* 0x000fe200078e00ff */
[----:B------:R-:W2:Y:S01]  /*7700*/  LDCU.64 UR6, c[0x4][0x78] ;  /* 0x01000f00ff0677ac */ /* 0x000ea20008000a00 */
[----:B------:R-:W1:Y:S01]  /*7710*/  LDC.64 R2, c[0x4][R3] ;  /* 0x0100000003027b82 */ /* 0x000e620000000a00 */
[----:B------:R-:W5:Y:S01]  /*7720*/  LDCU.64 UR4, c[0x4][0x10] ;  /* 0x01000200ff0477ac */ /* 0x000f620008000a00 */
[----:B----4-:R-:W-:Y:S01]  /*7730*/  MOV R5, UR9 ;  /* 0x0000000900057c02 */ /* 0x010fe20008000f00 */
[----:B------:R-:W-:Y:S01]  /*7740*/  IMAD.U32 R4, RZ, RZ, UR8 ;  /* 0x00000008ff047e24 */ /* 0x000fe2000f8e00ff */
[----:B--2---:R-:W-:Y:S01]  /*7750*/  MOV R7, UR7 ;  /* 0x0000000700077c02 */ /* 0x004fe20008000f00 */
[----:B------:R-:W-:Y:S01]  /*7760*/  IMAD.U32 R6, RZ, RZ, UR6 ;  /* 0x00000006ff067e24 */ /* 0x000fe2000f8e00ff */
[----:B-----5:R-:W-:Y:S01]  /*7770*/  MOV R11, UR5 ;  /* 0x00000005000b7c02 */ /* 0x020fe20008000f00 */
[----:B------:R-:W-:Y:S02]  /*7780*/  IMAD.U32 R10, RZ, RZ, UR4 ;  /* 0x00000004ff0a7e24 */ /* 0x000fe4000f8e00ff */
[----:B------:R-:W-:Y:S07]  /*7790*/  LEPC R20, `(.L_x_125) ;  /* 0x000000001014794e */ /* 0x000fee0000000000 */
[----:B-1-3--:R-:W-:Y:S05]  /*77a0*/  CALL.ABS.NOINC R2 ;  /* 0x0000000002007343 */ /* 0x00afea0003c00000 */
.L_x_125:
[----:B------:R-:W-:Y:S01]  /*77b0*/  ISETP.NE.AND P0, PT, R72, RZ, PT ;  /* 0x000000ff4800720c */ /* 0x000fe20003f05270 */
[----:B------:R-:W-:Y:S05]  /*77c0*/  WARPSYNC.ALL ;  /* 0x0000000000007948 */ /* 0x000fea0003800000 */
[----:B------:R-:W-:Y:S01]  /*77d0*/  R2UR UR4, R34 ;  /* 0x00000000220472ca */ /* 0x000fe200000e0000 */
[--C-:B-1----:R-:W-:Y:S01]  /*77e0*/  HADD2.F32 R20, -RZ, R40.reuse.H0_H0 ;  /* 0x20000028ff147230 */ /* 0x102fe20000004100 */
[----:B------:R-:W-:Y:S01]  /*77f0*/  R2UR UR5, R79 ;  /* 0x000000004f0572ca */ /* 0x000fe200000e0000 */
[----:B------:R-:W-:Y:S01]  /*7800*/  HADD2.F32 R36, -RZ, R40.H1_H1 ;  /* 0x30000028ff247230 */ /* 0x000fe20000004100 */
[----:B------:R-:W-:Y:S01]  /*7810*/  BSSY.RECONVERGENT B0, `(.L_x_126) ;  /* 0x000004f000007945 */ /* 0x000fe20003800200 */
[--C-:B------:R-:W-:Y:S02]  /*7820*/  HADD2.F32 R21, -RZ, R41.reuse.H0_H0 ;  /* 0x20000029ff157230 */ /* 0x100fe40000004100 */
[----:B------:R-:W-:Y:S02]  /*7830*/  HADD2.F32 R38, -RZ, R41.H1_H1 ;  /* 0x30000029ff267230 */ /* 0x000fe40000004100 */
[--C-:B------:R-:W-:Y:S02]  /*7840*/  HADD2.F32 R37, -RZ, R42.reuse.H0_H0 ;  /* 0x2000002aff257230 */ /* 0x100fe40000004100 */
[----:B------:R-:W-:Y:S02]  /*7850*/  HADD2.F32 R40, -RZ, R42.H1_H1 ;  /* 0x3000002aff287230 */ /* 0x000fe40000004100 */
[----:B------:R-:W1:Y:S01]  /*7860*/  LDTM.16dp256bit.x4 R4, tmem[UR4+0x60] ;  /* 0x00006004000479ee */ /* 0x000e620008120000 */
[----:B------:R-:W-:Y:S01]  /*7870*/  NOP ;  /* 0x0000000000007918 */ /* 0x000fe20000000000 */
[----:B------:R-:W-:Y:S01]  /*7880*/  UIADD3 UR5, UPT, UPT, UR5, 0x100, URZ ;  /* 0x0000010005057890 */ /* 0x000fe2000fffe0ff */
[--C-:B------:R-:W-:Y:S02]  /*7890*/  HADD2.F32 R39, -RZ, R43.reuse.H0_H0 ;  /* 0x2000002bff277230 */ /* 0x100fe40000004100 */
[----:B------:R-:W-:Y:S01]  /*78a0*/  HADD2.F32 R41, -RZ, R43.H1_H1 ;  /* 0x3000002bff297230 */ /* 0x000fe20000004100 */
[----:B------:R-:W-:Y:S01]  /*78b0*/  UPRMT UR5, UR37, 0x654, UR5 ;  /* 0x0000065425057896 */ /* 0x000fe20008000005 */
[--C-:B------:R-:W-:Y:S02]  /*78c0*/  HADD2.F32 R42, -RZ, R48.reuse.H0_H0 ;  /* 0x20000030ff2a7230 */ /* 0x100fe40000004100 */
[----:B------:R-:W-:Y:S02]  /*78d0*/  HADD2.F32 R43, -RZ, R48.H1_H1 ;  /* 0x30000030ff2b7230 */ /* 0x000fe40000004100 */
[--C-:B------:R-:W-:Y:S02]  /*78e0*/  HADD2.F32 R44, -RZ, R49.reuse.H0_H0 ;  /* 0x20000031ff2c7230 */ /* 0x100fe40000004100 */
[----:B------:R-:W-:Y:S02]  /*78f0*/  HADD2.F32 R46, -RZ, R49.H1_H1 ;  /* 0x30000031ff2e7230 */ /* 0x000fe40000004100 */
[----:B-1----:R-:W-:Y:S01]  /*7900*/  SYNCS.ARRIVE.TRANS64.RED.A1T0 RZ, [UR5], RZ ;  /* 0x000000ffffff79a7 */ /* 0x002fe20008100405 */
[--C-:B------:R-:W-:Y:S02]  /*7910*/  HADD2.F32 R45, -RZ, R50.reuse.H0_H0 ;  /* 0x20000032ff2d7230 */ /* 0x100fe40000004100 */
[----:B------:R-:W-:Y:S02]  /*7920*/  HADD2.F32 R48, -RZ, R50.H1_H1 ;  /* 0x30000032ff307230 */ /* 0x000fe40000004100 */
[--C-:B------:R-:W-:Y:S02]  /*7930*/  HADD2.F32 R47, -RZ, R51.reuse.H0_H0 ;  /* 0x20000033ff2f7230 */ /* 0x100fe40000004100 */
[----:B------:R-:W-:Y:S02]  /*7940*/  HADD2.F32 R50, -RZ, R51.H1_H1 ;  /* 0x30000033ff327230 */ /* 0x000fe40000004100 */
[C---:B------:R-:W-:Y:S01]  /*7950*/  FMUL R4, R33.reuse, R4 ;  /* 0x0000000421047220 */ /* 0x040fe20000400000 */
[C---:B------:R-:W-:Y:S01]  /*7960*/  FMUL R5, R33.reuse, R5 ;  /* 0x0000000521057220 */ /* 0x040fe20000400000 */
[C---:B------:R-:W-:Y:S01]  /*7970*/  FMUL R6, R33.reuse, R6 ;  /* 0x0000000621067220 */ /* 0x040fe20000400000 */
[----:B------:R-:W-:Y:S01]  /*7980*/  FMUL R7, R33, R7 ;  /* 0x0000000721077220 */ /* 0x000fe20000400000 */
[C---:B------:R-:W-:Y:S01]  /*7990*/  FFMA R4, R35.reuse, R20, R4 ;  /* 0x0000001423047223 */ /* 0x040fe20000000004 */
[C---:B------:R-:W-:Y:S01]  /*79a0*/  FFMA R5, R35.reuse, R36, R5 ;  /* 0x0000002423057223 */ /* 0x040fe20000000005 */
[C---:B------:R-:W-:Y:S01]  /*79b0*/  FFMA R6, R35.reuse, R21, R6 ;  /* 0x0000001523067223 */ /* 0x040fe20000000006 */
[----:B------:R-:W-:Y:S01]  /*79c0*/  FFMA R7, R35, R38, R7 ;  /* 0x0000002623077223 */ /* 0x000fe20000000007 */
[C---:B------:R-:W-:Y:S01]  /*79d0*/  FMUL R8, R33.reuse, R8 ;  /* 0x0000000821087220 */ /* 0x040fe20000400000 */
[----:B------:R-:W-:Y:S01]  /*79e0*/  FMUL R9, R33, R9 ;  /* 0x0000000921097220 */ /* 0x000fe20000400000 */
[----:B---3--:R-:W-:Y:S01]  /*79f0*/  F2FP.F16.F32.PACK_AB R80, R5, R4 ;  /* 0x000000040550723e */ /* 0x008fe200000000ff */
[----:B------:R-:W-:Y:S01]  /*7a00*/  FMUL R0, R33, R10 ;  /* 0x0000000a21007220 */ /* 0x000fe20000400000 */
[----:B------:R-:W-:Y:S01]  /*7a10*/  F2FP.F16.F32.PACK_AB R81, R7, R6 ;  /* 0x000000060751723e */ /* 0x000fe200000000ff */
[C---:B------:R-:W-:Y:S01]  /*7a20*/  FFMA R8, R35.reuse, R37, R8 ;  /* 0x0000002523087223 */ /* 0x040fe20000000008 */
[----:B------:R-:W-:Y:S01]  /*7a30*/  FFMA R9, R35, R40, R9 ;  /* 0x0000002823097223 */ /* 0x000fe20000000009 */
[C---:B------:R-:W-:Y:S01]  /*7a40*/  FMUL R2, R33.reuse, R11 ;  /* 0x0000000b21027220 */ /* 0x040fe20000400000 */
[C---:B--2---:R-:W-:Y:S01]  /*7a50*/  FMUL R3, R33.reuse, R12 ;  /* 0x0000000c21037220 */ /* 0x044fe20000400000 */
[----:B------:R-:W-:Y:S01]  /*7a60*/  FMUL R10, R33, R13 ;  /* 0x0000000d210a7220 */ /* 0x000fe20000400000 */
[----:B------:R-:W-:Y:S01]  /*7a70*/  FFMA R0, R35, R39, R0 ;  /* 0x0000002723007223 */ /* 0x000fe20000000000 */
        /* <DEDUP_REMOVED lines=40> */
.L_x_127:
[----:B------:R-:W-:Y:S05]  /*7d00*/  BSYNC.RECONVERGENT B0 ;  /* 0x0000000000007941 */ /* 0x000fea0003800200 */
.L_x_126:
[----:B------:R-:W-:Y:S01]  /*7d10*/  BAR.SYNC.DEFER_BLOCKING 0x1, 0x80 ;  /* 0x0042000000007b1d */ /* 0x000fe20000010000 */
[----:B------:R-:W-:Y:S01]  /*7d20*/  UISETP.NE.AND UP0, UPT, UR49, -0x4, UPT ;  /* 0xfffffffc3100788c */ /* 0x000fe2000bf05270 */
[----:B------:R-:W-:Y:S08]  /*7d30*/  IADD3 R0, PT, PT, R30, 0x1, RZ ;  /* 0x000000011e007810 */ /* 0x000ff00007ffe0ff */
[----:B------:R-:W-:Y:S05]  /*7d40*/  BRA.U !UP0, `(.L_x_128) ;  /* 0x0000000108287547 */ /* 0x000fea000b800000 */
[----:B------:R-:W-:Y:S01]  /*7d50*/  ISETP.NE.AND P0, PT, R76, RZ, PT ;  /* 0x000000ff4c00720c */ /* 0x000fe20003f05270 */
[----:B------:R-:W-:Y:S01]  /*7d60*/  IMAD.U32 R3, RZ, RZ, UR51 ;  /* 0x00000033ff037e24 */ /* 0x000fe2000f8e00ff */
[----:B------:R-:W-:Y:S01]  /*7d70*/  UIADD3 UR51, UPT, UPT, UR51, 0x1, URZ ;  /* 0x0000000133337890 */ /* 0x000fe2000fffe0ff */
[----:B------:R-:W-:Y:S03]  /*7d80*/  IMAD.U32 R2, RZ, RZ, UR37 ;  /* 0x00000025ff027e24 */ /* 0x000fe6000f8e00ff */
[----:B------:R-:W-:Y:S04]  /*7d90*/  UISETP.NE.AND UP0, UPT, UR51, 0x4, UPT ;  /* 0x000000043300788c */ /* 0x000fe8000bf05270 */
[----:B------:R-:W-:Y:S03]  /*7da0*/  USEL UR51, UR51, URZ, UP0 ;  /* 0x000000ff33337287 */ /* 0x000fe60008000000 */
[----:B------:R-:W-:Y:S05]  /*7db0*/  @P0 LEA R3, R3, UR48, 0x3 ;  /* 0x0000003003030c11 */ /* 0x000fea000f8e18ff */
[----:B------:R-:W-:Y:S05]  /*7dc0*/  @P0 VIADD R3, R3, 0x90 ;  /* 0x0000009003030836 */ /* 0x000fea0000000000 */
[----:B------:R-:W-:Y:S04]  /*7dd0*/  @P0 PRMT R2, R2, 0x654, R3 ;  /* 0x0000065402020816 */ /* 0x000fe80000000003 */
[----:B------:R2:W-:Y:S03]  /*7de0*/  @P0 SYNCS.ARRIVE.TRANS64.RED.A1T0 RZ, [R2+URZ], RZ ;  /* 0x000000ff02ff09a7 */ /* 0x0005e600081004ff */
.L_x_128:
[----:B------:R-:W-:Y:S01]  /*7df0*/  ISETP.NE.AND P2, PT, R73, RZ, PT ;  /* 0x000000ff4900720c */ /* 0x000fe20003f45270 */
[----:B------:R-:W-:Y:S01]  /*7e00*/  UIADD3 UR49, UPT, UPT, UR49, 0x4, URZ ;  /* 0x0000000431317890 */ /* 0x000fe2000fffe0ff */
[----:B------:R-:W-:Y:S01]  /*7e10*/  ISETP.NE.AND P0, PT, R75, 0x2, PT ;  /* 0x000000024b00780c */ /* 0x000fe20003f05270 */
[----:B------:R-:W-:Y:S01]  /*7e20*/  IMAD.IADD R20, R29, 0x1, R58 ;  /* 0x000000011d147824 */ /* 0x000fe200078e023a */
[----:B------:R-:W-:Y:S01]  /*7e30*/  ISETP.NE.AND P1, PT, R0, 0x4, PT ;  /* 0x000000040000780c */ /* 0x000fe20003f25270 */
[----:B------:R-:W-:Y:S01]  /*7e40*/  IMAD.IADD R21, R31, 0x1, R60 ;  /* 0x000000011f157824 */ /* 0x000fe200078e023c */
[----:B------:R-:W-:Y:S02]  /*7e50*/  SEL R3, RZ, 0x1, P0 ;  /* 0x00000001ff037807 */ /* 0x000fe40000000000 */
[----:B--2---:R-:W-:Y:S02]  /*7e60*/  SEL R2, RZ, 0x1, P1 ;  /* 0x00000001ff027807 */ /* 0x004fe40000800000 */
[----:B------:R-:W-:Y:S02]  /*7e70*/  LOP3.LUT R68, R68, R3, RZ, 0x3c, !PT ;  /* 0x0000000344447212 */ /* 0x000fe400078e3cff */
[----:B------:R-:W-:Y:S02]  /*7e80*/  LOP3.LUT R69, R69, R2, RZ, 0x3c, !PT ;  /* 0x0000000245457212 */ /* 0x000fe400078e3cff */
[----:B------:R-:W-:Y:S02]  /*7e90*/  @P2 R2UR UR36, R67 ;  /* 0x00000000432422ca */ /* 0x000fe400000e0000 */
[----:B------:R-:W-:Y:S02]  /*7ea0*/  SEL R75, R75, RZ, P0 ;  /* 0x000000ff4b4b7207 */ /* 0x000fe40000000000 */
[----:B------:R-:W-:Y:S01]  /*7eb0*/  SEL R30, R0, RZ, P1 ;  /* 0x000000ff001e7207 */ /* 0x000fe20000800000 */
[----:B------:R-:W-:Y:S10]  /*7ec0*/  @P2 BRA `(.L_x_129) ;  /* 0xffffffd000182947 */ /* 0x000ff4000383ffff */
[----:B------:R-:W-:-:S09]  /*7ed0*/  UISETP.NE.AND UP0, UPT, UR50, URZ, UPT ;  /* 0x000000ff3200728c */ /* 0x000fd2000bf05270 */
[----:B------:R-:W-:Y:S05]  /*7ee0*/  BRA.U !UP0, `(.L_x_130) ;  /* 0x0000000108487547 */ /* 0x000fea000b800000 */
[----:B------:R-:W2:Y:S02]  /*7ef0*/  LDCU.64 UR4, c[0x0][0x890] ;  /* 0x00011200ff0477ac */ /* 0x000ea40008000a00 */
[----:B--2---:R-:W-:-:S04]  /*7f00*/  UISETP.NE.U32.AND UP0, UPT, UR4, URZ, UPT ;  /* 0x000000ff0400728c */ /* 0x004fc8000bf05070 */
[----:B------:R-:W-:-:S09]  /*7f10*/  UISETP.NE.AND.EX UP0, UPT, UR5, URZ, UPT, UP0 ;  /* 0x000000ff0500728c */ /* 0x000fd2000bf05300 */
[----:B------:R-:W-:Y:S05]  /*7f20*/  BRA.U UP0, `(.L_x_131) ;  /* 0x00000001000c7547 */ /* 0x000fea000b800000 */
[----:B------:R-:W-:-:S13]  /*7f30*/  FSETP.NEU.AND P0, PT, R35, RZ, PT ;  /* 0x000000ff2300720b */ /* 0x000fda0003f0d000 */
[----:B------:R-:W-:Y:S05]  /*7f40*/  @!P0 EXIT ;  /* 0x000000000000894d */ /* 0x000fea0003800000 */
[----:B------:R-:W-:Y:S05]  /*7f50*/  BRA `(.L_x_130) ;  /* 0x00000000002c7947 */ /* 0x000fea0003800000 */
.L_x_131:
[----:B------:R-:W-:Y:S01]  /*7f60*/  ISETP.NE.AND P0, PT, R74, RZ, PT ;  /* 0x000000ff4a00720c */ /* 0x000fe20003f05270 */
[----:B------:R-:W-:-:S12]  /*7f70*/  BSSY.RECONVERGENT B0, `(.L_x_130) ;  /* 0x0000009000007945 */ /* 0x000fd80003800200 */
[----:B------:R-:W-:Y:S05]  /*7f80*/  @P0 BRA `(.L_x_132) ;  /* 0x0000000000140947 */ /* 0x000fea0003800000 */
[----:B------:R-:W2:Y:S02]  /*7f90*/  LDCU.64 UR4, c[0x0][0x888] ;  /* 0x00011100ff0477ac */ /* 0x000ea40008000a00 */
[----:B--2---:R-:W-:-:S04]  /*7fa0*/  ISETP.NE.U32.AND P0, PT, RZ, UR4, PT ;  /* 0x00000004ff007c0c */ /* 0x004fc8000bf05070 */
[----:B------:R-:W-:-:S13]  /*7fb0*/  ISETP.NE.AND.EX P0, PT, RZ, UR5, PT, P0 ;  /* 0x00000005ff007c0c */ /* 0x000fda000bf05300 */
[----:B------:R-:W-:Y:S05]  /*7fc0*/  @!P0 EXIT ;  /* 0x000000000000894d */ /* 0x000fea0003800000 */
[----:B------:R-:W-:Y:S05]  /*7fd0*/  BRA `(.L_x_133) ;  /* 0x0000000000087947 */ /* 0x000fea0003800000 */
.L_x_132:
[----:B------:R-:W-:-:S13]  /*7fe0*/  FSETP.NEU.AND P0, PT, R35, RZ, PT ;  /* 0x000000ff2300720b */ /* 0x000fda0003f0d000 */
[----:B------:R-:W-:Y:S05]  /*7ff0*/  @!P0 EXIT ;  /* 0x000000000000894d */ /* 0x000fea0003800000 */
.L_x_133:
[----:B------:R-:W-:Y:S05]  /*8000*/  BSYNC.RECONVERGENT B0 ;  /* 0x0000000000007941 */ /* 0x000fea0003800200 */
.L_x_130:
[----:B------:R-:W-:Y:S01]  /*8010*/  ULEA UR4, UR51, UR48, 0x3 ;  /* 0x0000003033047291 */ /* 0x000fe2000f8e18ff */
[----:B------:R-:W-:-:S04]  /*8020*/  DEPBAR.LE SB0, 0x0 ;  /* 0x000080000000791a */ /* 0x000fc80000000000 */
[----:B------:R-:W-:-:S04]  /*8030*/  UIADD3 UR4, UPT, UPT, UR4, 0x90, URZ ;  /* 0x0000009004047890 */ /* 0x000fc8000fffe0ff */
[----:B------:R-:W-:-:S09]  /*8040*/  UPRMT UR4, UR37, 0x654, UR4 ;  /* 0x0000065425047896 */ /* 0x000fd20008000004 */
[----:B------:R-:W-:Y:S01]  /*8050*/  SYNCS.ARRIVE.TRANS64.RED.A1T0 RZ, [UR4], RZ ;  /* 0x000000ffffff79a7 */ /* 0x000fe20008100404 */
[----:B------:R-:W-:Y:S05]  /*8060*/  EXIT ;  /* 0x000000000000794d */ /* 0x000fea0003800000 */
.L_x_19:
[----:B--2---:R2:W1:Y:S02]  /*8070*/  SYNCS.PHASECHK.TRANS64.TRYWAIT P0, [R3+URZ+0x130], R2 ;  /* 0x00013002030075a7 */ /* 0x00446400080011ff */
[----:B-1----:R-:W-:Y:S05]  /*8080*/  @!P0 NANOSLEEP.SYNCS 0x989680 ;  /* 0x009896800000895d */ /* 0x002fea0003900000 */
[----:B------:R-:W1:Y:S02]  /*8090*/  @!P0 SYNCS.PHASECHK.TRANS64 P0, [R3+URZ+0x130], R2 ;  /* 0x00013002030085a7 */ /* 0x000e6400080010ff */
[----:B-1----:R-:W-:Y:S05]  /*80a0*/  @!P0 BRA `(.L_x_19) ;  /* 0xfffffffc00f08947 */ /* 0x002fea000383ffff */
[----:B------:R-:W-:Y:S05]  /*80b0*/  BRA `(.L_x_134) ;  /* 0xffffff9400647947 */ /* 0x000fea000383ffff */
.L_x_22:
[----:B-1----:R-:W-:-:S07]  /*80c0*/  MOV R2, UR33 ;  /* 0x0000002100027c02 */ /* 0x002fce0008000f00 */
.L_x_135:
[----:B-1----:R1:W2:Y:S02]  /*80d0*/  SYNCS.PHASECHK.TRANS64.TRYWAIT P0, [R2+URZ+0x38], R5 ;  /* 0x00003805020075a7 */ /* 0x0022a400080011ff */
[----:B--2---:R-:W-:Y:S05]  /*80e0*/  @!P0 NANOSLEEP.SYNCS 0x989680 ;  /* 0x009896800000895d */ /* 0x004fea0003900000 */
[----:B------:R-:W2:Y:S02]  /*80f0*/  @!P0 SYNCS.PHASECHK.TRANS64 P0, [R2+URZ+0x38], R5 ;  /* 0x00003805020085a7 */ /* 0x000ea400080010ff */
[----:B--2---:R-:W-:Y:S05]  /*8100*/  @!P0 BRA `(.L_x_135) ;  /* 0xfffffffc00f08947 */ /* 0x004fea000383ffff */
[----:B------:R-:W-:Y:S05]  /*8110*/  BRA `(.L_x_21) ;  /* 0xffffff9400b47947 */ /* 0x000fea000383ffff */
.L_x_28:
[----:B-1----:R-:W-:-:S07]  /*8120*/  MOV R2, UR17 ;  /* 0x0000001100027c02 */ /* 0x002fce0008000f00 */
.L_x_136:
[----:B-1----:R1:W2:Y:S02]  /*8130*/  SYNCS.PHASECHK.TRANS64.TRYWAIT P0, [R2+URZ+0x38], R5 ;  /* 0x00003805020075a7 */ /* 0x0022a400080011ff */
[----:B--2---:R-:W-:Y:S05]  /*8140*/  @!P0 NANOSLEEP.SYNCS 0x989680 ;  /* 0x009896800000895d */ /* 0x004fea0003900000 */
[----:B------:R-:W2:Y:S02]  /*8150*/  @!P0 SYNCS.PHASECHK.TRANS64 P0, [R2+URZ+0x38], R5 ;  /* 0x00003805020085a7 */ /* 0x000ea400080010ff */
[----:B--2---:R-:W-:Y:S05]  /*8160*/  @!P0 BRA `(.L_x_136) ;  /* 0xfffffffc00f08947 */ /* 0x004fea000383ffff */
[----:B------:R-:W-:Y:S05]  /*8170*/  BRA `(.L_x_27) ;  /* 0xffffff98005c7947 */ /* 0x000fea000383ffff */
.L_x_32:
[----:B-1----:R1:W2:Y:S02]  /*8180*/  SYNCS.PHASECHK.TRANS64.TRYWAIT P0, [R2+URZ+0xc0], R3 ;  /* 0x0000c003020075a7 */ /* 0x0022a400080011ff */
[----:B--2---:R-:W-:Y:S05]  /*8190*/  @!P0 NANOSLEEP.SYNCS 0x989680 ;  /* 0x009896800000895d */ /* 0x004fea0003900000 */
[----:B------:R-:W2:Y:S02]  /*81a0*/  @!P0 SYNCS.PHASECHK.TRANS64 P0, [R2+URZ+0xc0], R3 ;  /* 0x0000c003020085a7 */ /* 0x000ea400080010ff */
[----:B--2---:R-:W-:Y:S05]  /*81b0*/  @!P0 BRA `(.L_x_32) ;  /* 0xfffffffc00f08947 */ /* 0x004fea000383ffff */
[----:B------:R-:W-:Y:S05]  /*81c0*/  BRA `(.L_x_137) ;  /* 0xffffff9800ec7947 */ /* 0x000fea000383ffff */
.L_x_36:
[----:B----4-:R-:W-:-:S07]  /*81d0*/  MOV R0, UR5 ;  /* 0x0000000500007c02 */ /* 0x010fce0008000f00 */
.L_x_138:
[----:B-1----:R1:W2:Y:S02]  /*81e0*/  SYNCS.PHASECHK.TRANS64.TRYWAIT P0, [R0+URZ], R3 ;  /* 0x00000003000075a7 */ /* 0x0022a400080011ff */
[----:B--2---:R-:W-:Y:S05]  /*81f0*/  @!P0 NANOSLEEP.SYNCS 0x989680 ;  /* 0x009896800000895d */ /* 0x004fea0003900000 */
[----:B------:R-:W2:Y:S02]  /*8200*/  @!P0 SYNCS.PHASECHK.TRANS64 P0, [R0+URZ], R3 ;  /* 0x00000003000085a7 */ /* 0x000ea400080010ff */
[----:B--2---:R-:W-:Y:S05]  /*8210*/  @!P0 BRA `(.L_x_138) ;  /* 0xfffffffc00f08947 */ /* 0x004fea000383ffff */
[----:B------:R-:W-:Y:S05]  /*8220*/  BRA `(.L_x_139) ;  /* 0xffffffa0005c7947 */ /* 0x000fea000383ffff */
.L_x_37:
[----:B----4-:R-:W-:-:S07]  /*8230*/  MOV R0, UR5 ;  /* 0x0000000500007c02 */ /* 0x010fce0008000f00 */
.L_x_140:
[----:B-1----:R1:W2:Y:S02]  /*8240*/  SYNCS.PHASECHK.TRANS64.TRYWAIT P0, [R0+URZ], R3 ;  /* 0x00000003000075a7 */ /* 0x0022a400080011ff */
[----:B--2---:R-:W-:Y:S05]  /*8250*/  @!P0 NANOSLEEP.SYNCS 0x989680 ;  /* 0x009896800000895d */ /* 0x004fea0003900000 */
[----:B------:R-:W2:Y:S02]  /*8260*/  @!P0 SYNCS.PHASECHK.TRANS64 P0, [R0+URZ], R3 ;  /* 0x00000003000085a7 */ /* 0x000ea400080010ff */
[----:B--2---:R-:W-:Y:S05]  /*8270*/  @!P0 BRA `(.L_x_140) ;  /* 0xfffffffc00f08947 */ /* 0x004fea000383ffff */
[----:B------:R-:W-:Y:S05]  /*8280*/  BRA `(.L_x_141) ;  /* 0xffffffa000687947 */ /* 0x000fea000383ffff */
.L_x_38:
[----:B----4-:R-:W-:-:S07]  /*8290*/  MOV R0, UR5 ;  /* 0x0000000500007c02 */ /* 0x010fce0008000f00 */
.L_x_142:
[----:B-1----:R1:W2:Y:S02]  /*82a0*/  SYNCS.PHASECHK.TRANS64.TRYWAIT P0, [R0+URZ], R3 ;  /* 0x00000003000075a7 */ /* 0x0022a400080011ff */
[----:B--2---:R-:W-:Y:S05]  /*82b0*/  @!P0 NANOSLEEP.SYNCS 0x989680 ;  /* 0x009896800000895d */ /* 0x004fea0003900000 */
[----:B------:R-:W2:Y:S02]  /*82c0*/  @!P0 SYNCS.PHASECHK.TRANS64 P0, [R0+URZ], R3 ;  /* 0x00000003000085a7 */ /* 0x000ea400080010ff */
[----:B--2---:R-:W-:Y:S05]  /*82d0*/  @!P0 BRA `(.L_x_142) ;  /* 0xfffffffc00f08947 */ /* 0x004fea000383ffff */
[----:B------:R-:W-:Y:S05]  /*82e0*/  BRA `(.L_x_143) ;  /* 0xffffffa000747947 */ /* 0x000fea000383ffff */
.L_x_39:
[----:B----4-:R-:W-:-:S07]  /*82f0*/  MOV R0, UR5 ;  /* 0x0000000500007c02 */ /* 0x010fce0008000f00 */
.L_x_144:
[----:B-1----:R1:W2:Y:S02]  /*8300*/  SYNCS.PHASECHK.TRANS64.TRYWAIT P0, [R0+URZ], R3 ;  /* 0x00000003000075a7 */ /* 0x0022a400080011ff */
[----:B--2---:R-:W-:Y:S05]  /*8310*/  @!P0 NANOSLEEP.SYNCS 0x989680 ;  /* 0x009896800000895d */ /* 0x004fea0003900000 */
[----:B------:R-:W2:Y:S02]  /*8320*/  @!P0 SYNCS.PHASECHK.TRANS64 P0, [R0+URZ], R3 ;  /* 0x00000003000085a7 */ /* 0x000ea400080010ff */
[----:B--2---:R-:W-:Y:S05]  /*8330*/  @!P0 BRA `(.L_x_144) ;  /* 0xfffffffc00f08947 */ /* 0x004fea000383ffff */
[----:B------:R-:W-:Y:S05]  /*8340*/  BRA `(.L_x_145) ;  /* 0xffffffa000807947 */ /* 0x000fea000383ffff */
.L_x_40:
[----:B----4-:R-:W-:-:S07]  /*8350*/  MOV R0, UR5 ;  /* 0x0000000500007c02 */ /* 0x010fce0008000f00 */
.L_x_146:
[----:B-1----:R1:W2:Y:S02]  /*8360*/  SYNCS.PHASECHK.TRANS64.TRYWAIT P0, [R0+URZ], R3 ;  /* 0x00000003000075a7 */ /* 0x0022a400080011ff */
[----:B--2---:R-:W-:Y:S05]  /*8370*/  @!P0 NANOSLEEP.SYNCS 0x989680 ;  /* 0x009896800000895d */ /* 0x004fea0003900000 */
[----:B------:R-:W2:Y:S02]  /*8380*/  @!P0 SYNCS.PHASECHK.TRANS64 P0, [R0+URZ], R3 ;  /* 0x00000003000085a7 */ /* 0x000ea400080010ff */
[----:B--2---:R-:W-:Y:S05]  /*8390*/  @!P0 BRA `(.L_x_146) ;  /* 0xfffffffc00f08947 */ /* 0x004fea000383ffff */
[----:B------:R-:W-:Y:S05]  /*83a0*/  BRA `(.L_x_147) ;  /* 0xffffffa0008c7947 */ /* 0x000fea000383ffff */
.L_x_41:
[----:B----4-:R-:W-:-:S07]  /*83b0*/  MOV R0, UR5 ;  /* 0x0000000500007c02 */ /* 0x010fce0008000f00 */
.L_x_148:
[----:B-1----:R1:W2:Y:S02]  /*83c0*/  SYNCS.PHASECHK.TRANS64.TRYWAIT P0, [R0+URZ], R3 ;  /* 0x00000003000075a7 */ /* 0x0022a400080011ff */
[----:B--2---:R-:W-:Y:S05]  /*83d0*/  @!P0 NANOSLEEP.SYNCS 0x989680 ;  /* 0x009896800000895d */ /* 0x004fea0003900000 */
[----:B------:R-:W2:Y:S02]  /*83e0*/  @!P0 SYNCS.PHASECHK.TRANS64 P0, [R0+URZ], R3 ;  /* 0x00000003000085a7 */ /* 0x000ea400080010ff */
[----:B--2---:R-:W-:Y:S05]  /*83f0*/  @!P0 BRA `(.L_x_148) ;  /* 0xfffffffc00f08947 */ /* 0x004fea000383ffff */
[----:B------:R-:W-:Y:S05]  /*8400*/  BRA `(.L_x_149) ;  /* 0xffffffa000987947 */ /* 0x000fea000383ffff */
.L_x_44:
[----:B-1----:R1:W2:Y:S02]  /*8410*/  SYNCS.PHASECHK.TRANS64.TRYWAIT P0, [R0+URZ+0x120], R5 ;  /* 0x00012005000075a7 */ /* 0x0022a400080011ff */
[----:B--2---:R-:W-:Y:S05]  /*8420*/  @!P0 NANOSLEEP.SYNCS 0x989680 ;  /* 0x009896800000895d */ /* 0x004fea0003900000 */
[----:B------:R-:W2:Y:S02]  /*8430*/  @!P0 SYNCS.PHASECHK.TRANS64 P0, [R0+URZ+0x120], R5 ;  /* 0x00012005000085a7 */ /* 0x000ea400080010ff */
[----:B--2---:R-:W-:Y:S05]  /*8440*/  @!P0 BRA `(.L_x_44) ;  /* 0xfffffffc00f08947 */ /* 0x004fea000383ffff */
[----:B------:R-:W-:Y:S05]  /*8450*/  BRA `(.L_x_150) ;  /* 0xffffffa000f47947 */ /* 0x000fea000383ffff */
.L_x_45:
[----:B------:R-:W-:-:S07]  /*8460*/  MOV R0, UR5 ;  /* 0x0000000500007c02 */ /* 0x000fce0008000f00 */
.L_x_151:
[----:B-1----:R1:W2:Y:S02]  /*8470*/  SYNCS.PHASECHK.TRANS64.TRYWAIT P0, [R0+URZ+0xd0], R5 ;  /* 0x0000d005000075a7 */ /* 0x0022a400080011ff */
[----:B--2---:R-:W-:Y:S05]  /*8480*/  @!P0 NANOSLEEP.SYNCS 0x989680 ;  /* 0x009896800000895d */ /* 0x004fea0003900000 */
[----:B------:R-:W2:Y:S02]  /*8490*/  @!P0 SYNCS.PHASECHK.TRANS64 P0, [R0+URZ+0xd0], R5 ;  /* 0x0000d005000085a7 */ /* 0x000ea400080010ff */
[----:B--2---:R-:W-:Y:S05]  /*84a0*/  @!P0 BRA `(.L_x_151) ;  /* 0xfffffffc00f08947 */ /* 0x004fea000383ffff */
[----:B------:R-:W-:Y:S05]  /*84b0*/  BRA `(.L_x_152) ;  /* 0xffffffa400047947 */ /* 0x000fea000383ffff */
.L_x_46:
[----:B-1----:R1:W2:Y:S02]  /*84c0*/  SYNCS.PHASECHK.TRANS64.TRYWAIT P1, [R0+URZ+0xc0], R5 ;  /* 0x0000c005000075a7 */ /* 0x0022a400080211ff */
[----:B--2---:R-:W-:Y:S05]  /*84d0*/  @!P1 NANOSLEEP.SYNCS 0x989680 ;  /* 0x009896800000995d */ /* 0x004fea0003900000 */
[----:B------:R-:W2:Y:S02]  /*84e0*/  @!P1 SYNCS.PHASECHK.TRANS64 P1, [R0+URZ+0xc0], R5 ;  /* 0x0000c005000095a7 */ /* 0x000ea400080210ff */
[----:B--2---:R-:W-:Y:S05]  /*84f0*/  @!P1 BRA `(.L_x_46) ;  /* 0xfffffffc00f09947 */ /* 0x004fea000383ffff */
[----:B------:R-:W-:Y:S05]  /*8500*/  BRA `(.L_x_153) ;  /* 0xffffffa400347947 */ /* 0x000fea000383ffff */
.L_x_49:
[----:B------:R-:W-:-:S07]  /*8510*/  MOV R0, UR5 ;  /* 0x0000000500007c02 */ /* 0x000fce0008000f00 */
.L_x_154:
[----:B-1----:R1:W2:Y:S02]  /*8520*/  SYNCS.PHASECHK.TRANS64.TRYWAIT P0, [R0+URZ+0xd0], R3 ;  /* 0x0000d003000075a7 */ /* 0x0022a400080011ff */
[----:B--2---:R-:W-:Y:S05]  /*8530*/  @!P0 NANOSLEEP.SYNCS 0x989680 ;  /* 0x009896800000895d */ /* 0x004fea0003900000 */
[----:B------:R-:W2:Y:S02]  /*8540*/  @!P0 SYNCS.PHASECHK.TRANS64 P0, [R0+URZ+0xd0], R3 ;  /* 0x0000d003000085a7 */ /* 0x000ea400080010ff */
[----:B--2---:R-:W-:Y:S05]  /*8550*/  @!P0 BRA `(.L_x_154) ;  /* 0xfffffffc00f08947 */ /* 0x004fea000383ffff */
[----:B------:R-:W-:Y:S05]  /*8560*/  BRA `(.L_x_48) ;  /* 0xffffffa400887947 */ /* 0x000fea000383ffff */
.L_x_56:
[----:B-1----:R1:W2:Y:S02]  /*8570*/  SYNCS.PHASECHK.TRANS64.TRYWAIT P1, [R0+URZ+0xc0], R5 ;  /* 0x0000c005000075a7 */ /* 0x0022a400080211ff */
[----:B--2---:R-:W-:Y:S05]  /*8580*/  @!P1 NANOSLEEP.SYNCS 0x989680 ;  /* 0x009896800000995d */ /* 0x004fea0003900000 */
[----:B------:R-:W2:Y:S02]  /*8590*/  @!P1 SYNCS.PHASECHK.TRANS64 P1, [R0+URZ+0xc0], R5 ;  /* 0x0000c005000095a7 */ /* 0x000ea400080210ff */
[----:B--2---:R-:W-:Y:S05]  /*85a0*/  @!P1 BRA `(.L_x_56) ;  /* 0xfffffffc00f09947 */ /* 0x004fea000383ffff */
[----:B------:R-:W-:Y:S05]  /*85b0*/  BRA `(.L_x_155) ;  /* 0xffffffa800f87947 */ /* 0x000fea000383ffff */
.L_x_57:
[----:B------:R-:W-:-:S07]  /*85c0*/  MOV R3, UR7 ;  /* 0x0000000700037c02 */ /* 0x000fce0008000f00 */
.L_x_156:
[----:B-1----:R1:W2:Y:S02]  /*85d0*/  SYNCS.PHASECHK.TRANS64.TRYWAIT P0, [R3+URZ+0x100], R0 ;  /* 0x00010000030075a7 */ /* 0x0022a400080011ff */
[----:B--2---:R-:W-:Y:S05]  /*85e0*/  @!P0 NANOSLEEP.SYNCS 0x989680 ;  /* 0x009896800000895d */ /* 0x004fea0003900000 */
[----:B------:R-:W2:Y:S02]  /*85f0*/  @!P0 SYNCS.PHASECHK.TRANS64 P0, [R3+URZ+0x100], R0 ;  /* 0x00010000030085a7 */ /* 0x000ea400080010ff */
[----:B--2---:R-:W-:Y:S05]  /*8600*/  @!P0 BRA `(.L_x_156) ;  /* 0xfffffffc00f08947 */ /* 0x004fea000383ffff */
[----:B------:R-:W-:Y:S05]  /*8610*/  BRA `(.L_x_157) ;  /* 0xffffffac00487947 */ /* 0x000fea000383ffff */
.L_x_60:
[----:B------:R-:W-:Y:S07]  /*8620*/  MOV R0, UR6 ;  /* 0x0000000600007c02 */ /* 0x000fee0008000f00 */
.L_x_158:
[----:B-1----:R1:W2:Y:S02]  /*8630*/  SYNCS.PHASECHK.TRANS64.TRYWAIT P0, [R0+URZ], R3 ;  /* 0x00000003000075a7 */ /* 0x0022a400080011ff */
[----:B--2---:R-:W-:Y:S05]  /*8640*/  @!P0 NANOSLEEP.SYNCS 0x989680 ;  /* 0x009896800000895d */ /* 0x004fea0003900000 */
[----:B------:R-:W2:Y:S02]  /*8650*/  @!P0 SYNCS.PHASECHK.TRANS64 P0, [R0+URZ], R3 ;  /* 0x00000003000085a7 */ /* 0x000ea400080010ff */
[----:B--2---:R-:W-:Y:S05]  /*8660*/  @!P0 BRA `(.L_x_158) ;  /* 0xfffffffc00f08947 */ /* 0x004fea000383ffff */
[----:B------:R-:W-:Y:S05]  /*8670*/  BRA `(.L_x_59) ;  /* 0xffffffac00647947 */ /* 0x000fea000383ffff */
.L_x_63:
[----:B------:R-:W-:-:S07]  /*8680*/  MOV R0, UR6 ;  /* 0x0000000600007c02 */ /* 0x000fce0008000f00 */
.L_x_159:
[----:B--2---:R2:W4:Y:S02]  /*8690*/  SYNCS.PHASECHK.TRANS64.TRYWAIT P0, [R0+URZ], R3 ;  /* 0x00000003000075a7 */ /* 0x00452400080011ff */
[----:B----4-:R-:W-:Y:S05]  /*86a0*/  @!P0 NANOSLEEP.SYNCS 0x989680 ;  /* 0x009896800000895d */ /* 0x010fea0003900000 */
[----:B------:R-:W4:Y:S02]  /*86b0*/  @!P0 SYNCS.PHASECHK.TRANS64 P0, [R0+URZ], R3 ;  /* 0x00000003000085a7 */ /* 0x000f2400080010ff */
[----:B----4-:R-:W-:Y:S05]  /*86c0*/  @!P0 BRA `(.L_x_159) ;  /* 0xfffffffc00f08947 */ /* 0x010fea000383ffff */
[----:B------:R-:W-:Y:S05]  /*86d0*/  BRA `(.L_x_160) ;  /* 0xffffffb000407947 */ /* 0x000fea000383ffff */
.L_x_64:
[----:B------:R-:W-:-:S07]  /*86e0*/  MOV R0, UR6 ;  /* 0x0000000600007c02 */ /* 0x000fce0008000f00 */
.L_x_161:
[----:B-1----:R1:W2:Y:S02]  /*86f0*/  SYNCS.PHASECHK.TRANS64.TRYWAIT P0, [R0+URZ], R3 ;  /* 0x00000003000075a7 */ /* 0x0022a400080011ff */
[----:B--2---:R-:W-:Y:S05]  /*8700*/  @!P0 NANOSLEEP.SYNCS 0x989680 ;  /* 0x009896800000895d */ /* 0x004fea0003900000 */
[----:B------:R-:W2:Y:S02]  /*8710*/  @!P0 SYNCS.PHASECHK.TRANS64 P0, [R0+URZ], R3 ;  /* 0x00000003000085a7 */ /* 0x000ea400080010ff */
[----:B--2---:R-:W-:Y:S05]  /*8720*/  @!P0 BRA `(.L_x_161) ;  /* 0xfffffffc00f08947 */ /* 0x004fea000383ffff */
[----:B------:R-:W-:Y:S05]  /*8730*/  BRA `(.L_x_162) ;  /* 0xffffffb0004c7947 */ /* 0x000fea000383ffff */
.L_x_65:
[----:B------:R-:W-:-:S07]  /*8740*/  MOV R0, UR6 ;  /* 0x0000000600007c02 */ /* 0x000fce0008000f00 */
.L_x_163:
[----:B-1----:R1:W2:Y:S02]  /*8750*/  SYNCS.PHASECHK.TRANS64.TRYWAIT P0, [R0+URZ], R3 ;  /* 0x00000003000075a7 */ /* 0x0022a400080011ff */
[----:B--2---:R-:W-:Y:S05]  /*8760*/  @!P0 NANOSLEEP.SYNCS 0x989680 ;  /* 0x009896800000895d */ /* 0x004fea0003900000 */
[----:B------:R-:W2:Y:S02]  /*8770*/  @!P0 SYNCS.PHASECHK.TRANS64 P0, [R0+URZ], R3 ;  /* 0x00000003000085a7 */ /* 0x000ea400080010ff */
[----:B--2---:R-:W-:Y:S05]  /*8780*/  @!P0 BRA `(.L_x_163) ;  /* 0xfffffffc00f08947 */ /* 0x004fea000383ffff */
[----:B------:R-:W-:Y:S05]  /*8790*/  BRA `(.L_x_164) ;  /* 0xffffffb000587947 */ /* 0x000fea000383ffff */
.L_x_66:
[----:B------:R-:W-:-:S07]  /*87a0*/  MOV R0, UR7 ;  /* 0x0000000700007c02 */ /* 0x000fce0008000f00 */
.L_x_165:
[----:B-1----:R1:W2:Y:S02]  /*87b0*/  SYNCS.PHASECHK.TRANS64.TRYWAIT P0, [R0+URZ], R3 ;  /* 0x00000003000075a7 */ /* 0x0022a400080011ff */
[----:B--2---:R-:W-:Y:S05]  /*87c0*/  @!P0 NANOSLEEP.SYNCS 0x989680 ;  /* 0x009896800000895d */ /* 0x004fea0003900000 */
[----:B------:R-:W2:Y:S02]  /*87d0*/  @!P0 SYNCS.PHASECHK.TRANS64 P0, [R0+URZ], R3 ;  /* 0x00000003000085a7 */ /* 0x000ea400080010ff */
[----:B--2---:R-:W-:Y:S05]  /*87e0*/  @!P0 BRA `(.L_x_165) ;  /* 0xfffffffc00f08947 */ /* 0x004fea000383ffff */
[----:B------:R-:W-:Y:S05]  /*87f0*/  BRA `(.L_x_166) ;  /* 0xffffffb000647947 */ /* 0x000fea000383ffff */
.L_x_71:
[----:B--2---:R2:W3:Y:S02]  /*8800*/  SYNCS.PHASECHK.TRANS64.TRYWAIT P0, [R0+URZ+0xc0], R3 ;  /* 0x0000c003000075a7 */ /* 0x0044e400080011ff */
[----:B---3--:R-:W-:Y:S05]  /*8810*/  @!P0 NANOSLEEP.SYNCS 0x989680 ;  /* 0x009896800000895d */ /* 0x008fea0003900000 */
[----:B------:R-:W3:Y:S02]  /*8820*/  @!P0 SYNCS.PHASECHK.TRANS64 P0, [R0+URZ+0xc0], R3 ;  /* 0x0000c003000085a7 */ /* 0x000ee400080010ff */
[----:B---3--:R-:W-:Y:S05]  /*8830*/  @!P0 BRA `(.L_x_71) ;  /* 0xfffffffc00f08947 */ /* 0x008fea000383ffff */
[----:B------:R-:W-:Y:S05]  /*8840*/  BRA `(.L_x_167) ;  /* 0xffffffb400707947 */ /* 0x000fea000383ffff */
.L_x_74:
[----:B------:R-:W-:Y:S07]  /*8850*/  MOV R0, UR7 ;  /* 0x0000000700007c02 */ /* 0x000fee0008000f00 */
.L_x_168:
[----:B--2---:R2:W3:Y:S02]  /*8860*/  SYNCS.PHASECHK.TRANS64.TRYWAIT P0, [R0+URZ+0xb8], R3 ;  /* 0x0000b803000075a7 */ /* 0x0044e400080011ff */
[----:B---3--:R-:W-:Y:S05]  /*8870*/  @!P0 NANOSLEEP.SYNCS 0x989680 ;  /* 0x009896800000895d */ /* 0x008fea0003900000 */
[----:B------:R-:W3:Y:S02]  /*8880*/  @!P0 SYNCS.PHASECHK.TRANS64 P0, [R0+URZ+0xb8], R3 ;  /* 0x0000b803000085a7 */ /* 0x000ee400080010ff */
[----:B---3--:R-:W-:Y:S05]  /*8890*/  @!P0 BRA `(.L_x_168) ;  /* 0xfffffffc00f08947 */ /* 0x008fea000383ffff */
[----:B------:R-:W-:Y:S05]  /*88a0*/  BRA `(.L_x_73) ;  /* 0xffffffb800507947 */ /* 0x000fea000383ffff */
.L_x_77:
[----:B------:R-:W-:Y:S07]  /*88b0*/  MOV R3, UR7 ;  /* 0x0000000700037c02 */ /* 0x000fee0008000f00 */
.L_x_169:
[----:B-1----:R1:W2:Y:S02]  /*88c0*/  SYNCS.PHASECHK.TRANS64.TRYWAIT P0, [R3+URZ+0x90], R12 ;  /* 0x0000900c030075a7 */ /* 0x0022a400080011ff */
[----:B--2---:R-:W-:Y:S05]  /*88d0*/  @!P0 NANOSLEEP.SYNCS 0x989680 ;  /* 0x009896800000895d */ /* 0x004fea0003900000 */
[----:B------:R-:W2:Y:S02]  /*88e0*/  @!P0 SYNCS.PHASECHK.TRANS64 P0, [R3+URZ+0x90], R12 ;  /* 0x0000900c030085a7 */ /* 0x000ea400080010ff */
[----:B--2---:R-:W-:Y:S05]  /*88f0*/  @!P0 BRA `(.L_x_169) ;  /* 0xfffffffc00f08947 */ /* 0x004fea000383ffff */
[----:B------:R-:W-:Y:S05]  /*8900*/  BRA `(.L_x_170) ;  /* 0xffffffb800c87947 */ /* 0x000fea000383ffff */
.L_x_78:
[----:B-1----:R-:W-:Y:S07]  /*8910*/  MOV R3, UR7 ;  /* 0x0000000700037c02 */ /* 0x002fee0008000f00 */
.L_x_171:
[----:B-1----:R1:W2:Y:S02]  /*8920*/  SYNCS.PHASECHK.TRANS64.TRYWAIT P0, [R3+URZ+0x98], R12 ;  /* 0x0000980c030075a7 */ /* 0x0022a400080011ff */
[----:B--2---:R-:W-:Y:S05]  /*8930*/  @!P0 NANOSLEEP.SYNCS 0x989680 ;  /* 0x009896800000895d */ /* 0x004fea0003900000 */
[----:B------:R-:W2:Y:S02]  /*8940*/  @!P0 SYNCS.PHASECHK.TRANS64 P0, [R3+URZ+0x98], R12 ;  /* 0x0000980c030085a7 */ /* 0x000ea400080010ff */
[----:B--2---:R-:W-:Y:S05]  /*8950*/  @!P0 BRA `(.L_x_171) ;  /* 0xfffffffc00f08947 */ /* 0x004fea000383ffff */
[----:B------:R-:W-:Y:S05]  /*8960*/  BRA `(.L_x_172) ;  /* 0xffffffbc00047947 */ /* 0x000fea000383ffff */
.L_x_79:
[----:B-1----:R-:W-:Y:S07]  /*8970*/  MOV R3, UR7 ;  /* 0x0000000700037c02 */ /* 0x002fee0008000f00 */
.L_x_173:
[----:B-1----:R1:W2:Y:S02]  /*8980*/  SYNCS.PHASECHK.TRANS64.TRYWAIT P0, [R3+URZ+0xa0], R12 ;  /* 0x0000a00c030075a7 */ /* 0x0022a400080011ff */
[----:B--2---:R-:W-:Y:S05]  /*8990*/  @!P0 NANOSLEEP.SYNCS 0x989680 ;  /* 0x009896800000895d */ /* 0x004fea0003900000 */
[----:B------:R-:W2:Y:S02]  /*89a0*/  @!P0 SYNCS.PHASECHK.TRANS64 P0, [R3+URZ+0xa0], R12 ;  /* 0x0000a00c030085a7 */ /* 0x000ea400080010ff */
[----:B--2---:R-:W-:Y:S05]  /*89b0*/  @!P0 BRA `(.L_x_173) ;  /* 0xfffffffc00f08947 */ /* 0x004fea000383ffff */
[----:B------:R-:W-:Y:S05]  /*89c0*/  BRA `(.L_x_174) ;  /* 0xffffffbc004c7947 */ /* 0x000fea000383ffff */
.L_x_80:
[----:B------:R-:W-:Y:S07]  /*89d0*/  MOV R3, UR7 ;  /* 0x0000000700037c02 */ /* 0x000fee0008000f00 */
.L_x_175:
[----:B-1----:R1:W2:Y:S02]  /*89e0*/  SYNCS.PHASECHK.TRANS64.TRYWAIT P0, [R3+URZ+0xa8], R12 ;  /* 0x0000a80c030075a7 */ /* 0x0022a400080011ff */
[----:B--2---:R-:W-:Y:S05]  /*89f0*/  @!P0 NANOSLEEP.SYNCS 0x989680 ;  /* 0x009896800000895d */ /* 0x004fea0003900000 */
[----:B------:R-:W2:Y:S02]  /*8a00*/  @!P0 SYNCS.PHASECHK.TRANS64 P0, [R3+URZ+0xa8], R12 ;  /* 0x0000a80c030085a7 */ /* 0x000ea400080010ff */
[----:B--2---:R-:W-:Y:S05]  /*8a10*/  @!P0 BRA `(.L_x_175) ;  /* 0xfffffffc00f08947 */ /* 0x004fea000383ffff */
[----:B------:R-:W-:Y:S05]  /*8a20*/  BRA `(.L_x_176) ;  /* 0xffffffbc00d47947 */ /* 0x000fea000383ffff */
.L_x_82:
[----:B------:R-:W-:-:S07]  /*8a30*/  MOV R0, UR7 ;  /* 0x0000000700007c02 */ /* 0x000fce0008000f00 */
.L_x_177:
[----:B-1----:R1:W3:Y:S02]  /*8a40*/  SYNCS.PHASECHK.TRANS64.TRYWAIT P0, [R0+URZ+0x90], R3 ;  /* 0x00009003000075a7 */ /* 0x0022e400080011ff */
[----:B---3--:R-:W-:Y:S05]  /*8a50*/  @!P0 NANOSLEEP.SYNCS 0x989680 ;  /* 0x009896800000895d */ /* 0x008fea0003900000 */
[----:B------:R-:W3:Y:S02]  /*8a60*/  @!P0 SYNCS.PHASECHK.TRANS64 P0, [R0+URZ+0x90], R3 ;  /* 0x00009003000085a7 */ /* 0x000ee400080010ff */
[----:B---3--:R-:W-:Y:S05]  /*8a70*/  @!P0 BRA `(.L_x_177) ;  /* 0xfffffffc00f08947 */ /* 0x008fea000383ffff */
[----:B------:R-:W-:Y:S05]  /*8a80*/  BRA `(.L_x_178) ;  /* 0xffffffc000447947 */ /* 0x000fea000383ffff */
.L_x_83:
[----:B-1----:R-:W-:-:S07]  /*8a90*/  MOV R0, UR7 ;  /* 0x0000000700007c02 */ /* 0x002fce0008000f00 */
.L_x_179:
[----:B-1----:R1:W3:Y:S02]  /*8aa0*/  SYNCS.PHASECHK.TRANS64.TRYWAIT P0, [R0+URZ+0x98], R3 ;  /* 0x00009803000075a7 */ /* 0x0022e400080011ff */
[----:B---3--:R-:W-:Y:S05]  /*8ab0*/  @!P0 NANOSLEEP.SYNCS 0x989680 ;  /* 0x009896800000895d */ /* 0x008fea0003900000 */
[----:B------:R-:W3:Y:S02]  /*8ac0*/  @!P0 SYNCS.PHASECHK.TRANS64 P0, [R0+URZ+0x98], R3 ;  /* 0x00009803000085a7 */ /* 0x000ee400080010ff */
[----:B---3--:R-:W-:Y:S05]  /*8ad0*/  @!P0 BRA `(.L_x_179) ;  /* 0xfffffffc00f08947 */ /* 0x008fea000383ffff */
[----:B------:R-:W-:Y:S05]  /*8ae0*/  BRA `(.L_x_180) ;  /* 0xffffffc000347947 */ /* 0x000fea000383ffff */
.L_x_84:
[----:B-1----:R-:W-:-:S07]  /*8af0*/  MOV R0, UR7 ;  /* 0x0000000700007c02 */ /* 0x002fce0008000f00 */
.L_x_181:
[----:B-1----:R1:W3:Y:S02]  /*8b00*/  SYNCS.PHASECHK.TRANS64.TRYWAIT P0, [R0+URZ+0xa0], R3 ;  /* 0x0000a003000075a7 */ /* 0x0022e400080011ff */
[----:B---3--:R-:W-:Y:S05]  /*8b10*/  @!P0 NANOSLEEP.SYNCS 0x989680 ;  /* 0x009896800000895d */ /* 0x008fea0003900000 */
[----:B------:R-:W3:Y:S02]  /*8b20*/  @!P0 SYNCS.PHASECHK.TRANS64 P0, [R0+URZ+0xa0], R3 ;  /* 0x0000a003000085a7 */ /* 0x000ee400080010ff */
[----:B---3--:R-:W-:Y:S05]  /*8b30*/  @!P0 BRA `(.L_x_181) ;  /* 0xfffffffc00f08947 */ /* 0x008fea000383ffff */
[----:B------:R-:W-:Y:S05]  /*8b40*/  BRA `(.L_x_182) ;  /* 0xffffffc000247947 */ /* 0x000fea000383ffff */
.L_x_86:
[----:B--2---:R2:W4:Y:S02]  /*8b50*/  SYNCS.PHASECHK.TRANS64.TRYWAIT P0, [R0+URZ+0xc0], R3 ;  /* 0x0000c003000075a7 */ /* 0x00452400080011ff */
[----:B----4-:R-:W-:Y:S05]  /*8b60*/  @!P0 NANOSLEEP.SYNCS 0x989680 ;  /* 0x009896800000895d */ /* 0x010fea0003900000 */
[----:B------:R-:W4:Y:S02]  /*8b70*/  @!P0 SYNCS.PHASECHK.TRANS64 P0, [R0+URZ+0xc0], R3 ;  /* 0x0000c003000085a7 */ /* 0x000f2400080010ff */
[----:B----4-:R-:W-:Y:S05]  /*8b80*/  @!P0 BRA `(.L_x_86) ;  /* 0xfffffffc00f08947 */ /* 0x010fea000383ffff */
[----:B------:R-:W-:Y:S05]  /*8b90*/  BRA `(.L_x_183) ;  /* 0xffffffc000f87947 */ /* 0x000fea000383ffff */
.L_x_97:
[----:B-1----:R-:W-:Y:S04]  /*8ba0*/  MOV R2, UR48 ;  /* 0x0000003000027c02 */ /* 0x002fe80008000f00 */
[----:B------:R1:W3:Y:S03]  /*8bb0*/  SYNCS.PHASECHK.TRANS64.TRYWAIT P1, [R2+URZ+0x70], R3 ;  /* 0x00007003020075a7 */ /* 0x0002e600080211ff */
[----:B---3--:R-:W-:Y:S05]  /*8bc0*/  @!P1 NANOSLEEP.SYNCS 0x989680 ;  /* 0x009896800000995d */ /* 0x008fea0003900000 */
[----:B------:R-:W3:Y:S02]  /*8bd0*/  @!P1 SYNCS.PHASECHK.TRANS64 P1, [R2+URZ+0x70], R3 ;  /* 0x00007003020095a7 */ /* 0x000ee400080210ff */
[----:B---3--:R-:W-:Y:S05]  /*8be0*/  @!P1 BRA `(.L_x_97) ;  /* 0xfffffffc00ec9947 */ /* 0x008fea000383ffff */
[----:B------:R-:W-:Y:S05]  /*8bf0*/  BRA `(.L_x_96) ;  /* 0xffffffd000047947 */ /* 0x000fea000383ffff */
.L_x_99:
[----:B-1----:R1:W4:Y:S02]  /*8c00*/  SYNCS.PHASECHK.TRANS64.TRYWAIT P0, [R79+URZ+0xe0], R0 ;  /* 0x0000e0004f0075a7 */ /* 0x00232400080011ff */
[----:B----4-:R-:W-:Y:S05]  /*8c10*/  @!P0 NANOSLEEP.SYNCS 0x989680 ;  /* 0x009896800000895d */ /* 0x010fea0003900000 */
[----:B------:R-:W4:Y:S02]  /*8c20*/  @!P0 SYNCS.PHASECHK.TRANS64 P0, [R79+URZ+0xe0], R0 ;  /* 0x0000e0004f0085a7 */ /* 0x000f2400080010ff */
[----:B----4-:R-:W-:Y:S05]  /*8c30*/  @!P0 BRA `(.L_x_99) ;  /* 0xfffffffc00f08947 */ /* 0x010fea000383ffff */
[----:B------:R-:W-:Y:S05]  /*8c40*/  BRA `(.L_x_98) ;  /* 0xffffffd000287947 */ /* 0x000fea000383ffff */
.L_x_108:
[----:B--2---:R2:W4:Y:S02]  /*8c50*/  SYNCS.PHASECHK.TRANS64.TRYWAIT P0, [R3+URZ+0x70], R0 ;  /* 0x00007000030075a7 */ /* 0x00452400080011ff */
[----:B----4-:R-:W-:Y:S05]  /*8c60*/  @!P0 NANOSLEEP.SYNCS 0x989680 ;  /* 0x009896800000895d */ /* 0x010fea0003900000 */
[----:B------:R-:W4:Y:S02]  /*8c70*/  @!P0 SYNCS.PHASECHK.TRANS64 P0, [R3+URZ+0x70], R0 ;  /* 0x00007000030085a7 */ /* 0x000f2400080010ff */
[----:B----4-:R-:W-:Y:S05]  /*8c80*/  @!P0 BRA `(.L_x_108) ;  /* 0xfffffffc00f08947 */ /* 0x010fea000383ffff */
[----:B------:R-:W-:Y:S05]  /*8c90*/  BRA `(.L_x_107) ;  /* 0xffffffd800147947 */ /* 0x000fea000383ffff */
.L_x_116:
[----:B--2---:R2:W4:Y:S02]  /*8ca0*/  SYNCS.PHASECHK.TRANS64.TRYWAIT P0, [R83+URZ+0x70], R4 ;  /* 0x00007004530075a7 */ /* 0x00452400080011ff */
[----:B----4-:R-:W-:Y:S05]  /*8cb0*/  @!P0 NANOSLEEP.SYNCS 0x989680 ;  /* 0x009896800000895d */ /* 0x010fea0003900000 */
[----:B------:R-:W4:Y:S02]  /*8cc0*/  @!P0 SYNCS.PHASECHK.TRANS64 P0, [R83+URZ+0x70], R4 ;  /* 0x00007004530085a7 */ /* 0x000f2400080010ff */
[----:B----4-:R-:W-:Y:S05]  /*8cd0*/  @!P0 BRA `(.L_x_116) ;  /* 0xfffffffc00f08947 */ /* 0x010fea000383ffff */
[----:B------:R-:W-:Y:S05]  /*8ce0*/  BRA `(.L_x_115) ;  /* 0xffffffe000207947 */ /* 0x000fea000383ffff */
.L_x_124:
[----:B--2---:R2:W4:Y:S02]  /*8cf0*/  SYNCS.PHASECHK.TRANS64.TRYWAIT P0, [R88+URZ+0x70], R3 ;  /* 0x00007003580075a7 */ /* 0x00452400080011ff */
[----:B----4-:R-:W-:Y:S05]  /*8d00*/  @!P0 NANOSLEEP.SYNCS 0x989680 ;  /* 0x009896800000895d */ /* 0x010fea0003900000 */
[----:B------:R-:W4:Y:S02]  /*8d10*/  @!P0 SYNCS.PHASECHK.TRANS64 P0, [R88+URZ+0x70], R3 ;  /* 0x00007003580085a7 */ /* 0x000f2400080010ff */
[----:B----4-:R-:W-:Y:S05]  /*8d20*/  @!P0 BRA `(.L_x_124) ;  /* 0xfffffffc00f08947 */ /* 0x010fea000383ffff */
[----:B------:R-:W-:Y:S05]  /*8d30*/  BRA `(.L_x_123) ;  /* 0xffffffe8002c7947 */ /* 0x000fea000383ffff */
        .weak           $__internal_0_$__cuda_sm10x_tcgen05_guardrail_trap_col_being_dealloced_not_returned_by_alloc
        .type           $__internal_0_$__cuda_sm10x_tcgen05_guardrail_trap_col_being_dealloced_not_returned_by_alloc,@function
        .size           $__internal_0_$__cuda_sm10x_tcgen05_guardrail_trap_col_being_dealloced_not_returned_by_alloc,($__internal_1_$__cuda_sm10x_tcgen05_guardrail_trap_phase_invalid_during_alloc - $__internal_0_$__cuda_sm10x_tcgen05_guardrail_trap_col_being_dealloced_not_returned_by_alloc)
$__internal_0_$__cuda_sm10x_tcgen05_guardrail_trap_col_being_dealloced_not_returned_by_alloc:
[----:B------:R-:W-:Y:S05]  /*8d40*/  BPT.TRAP 0x1 ;  /* 0x000000040000795c */ /* 0x000fea0000300000 */
[----:B------:R-:W-:-:S04]  /*8d50*/  HFMA2 R3, -RZ, RZ, 0, 0 ;  /* 0x00000000ff037431 */ /* 0x000fc800000001ff */
[----:B------:R-:W-:Y:S05]  /*8d60*/  RET.REL.NODEC R2 `(_ZN7cutlass13device_kernelINS_4gemm6kernel13GemmUniversalIN4cute5tupleIJiiiiEEENS1_10collective13CollectiveMmaINS1_35MainloopSm100TmaUmmaWarpSpecializedILi7ELi2ELi4ENS5_IJNS4_1CILi1EEESB_SB_EEEEENS5_IJNSA_ILi64EEENSA_ILi128EEESE_EEENS_6half_tENS5_IJlSB_lEEESH_SI_NS4_8TiledMMAINS4_8MMA_AtomIJNS4_20SM100_MMA_F16BF16_SSISH_SH_fLi64ELi128ELNS4_4UMMA5MajorE0ELSN_0ELNSM_7ScaleInE0ELSO_0EEEEEENS4_6LayoutISC_NS5_IJNSA_ILi0EEESS_SS_EEEEENS5_IJNS4_10UnderscoreESV_SV_EEEEENS4_13SM90_TMA_LOADENS4_14ComposedLayoutINS4_7SwizzleILi3ELi4ELi3EEENS4_18smem_ptr_flag_bitsILi16EEENSR_INS5_IJNSA_ILi8EEESE_EEENS5_IJSE_SB_EEEEEEEvNS4_8identityESY_S18_vS19_EENS_8epilogue10collective18CollectiveEpilogueINS1B_23Sm100TmaWarpSpecializedILi4ELi2ELi16ELb1ELb0EEEJSG_NS5_IJNSR_ISE_SB_EENSR_INSA_ILi32EEESB_EEEEESH_SI_SH_SI_NS1B_6fusion15FusionCallbacksIS1F_NS1K_17LinearCombinationISH_fSH_fLNS_15FloatRoundStyleE2EEESG_S1J_JEEENS4_5SM1004TMEM4LOAD26SM100_TMEM_LOAD_16dp256b4xESY_NSZ_INS10_ILi2ELi4ELi3EEES13_NSR_INS5_IJS14_S1H_EEENS5_IJS1H_SB_EEEEEEENS4_17SM75_U32x4_LDSM_NENS4_14SM90_TMA_STOREES1Y_NS4_17SM90_U32x4_STSM_NENS4_39AutoVectorizingCopyWithAssumedAlignmentILi128EEEEEEvvEEEEvNT_6ParamsE) ;  /* 0xffffff7002a47950 */ /* 0x000fea0003c3ffff */
        .weak           $__internal_1_$__cuda_sm10x_tcgen05_guardrail_trap_phase_invalid_during_alloc
        .type           $__internal_1_$__cuda_sm10x_tcgen05_guardrail_trap_phase_invalid_during_alloc,@function
        .size           $__internal_1_$__cuda_sm10x_tcgen05_guardrail_trap_phase_invalid_during_alloc,($__internal_2_$__cuda_sm10x_tcgen05_guardrail_trap_unallocated_columns_being_dealloced - $__internal_1_$__cuda_sm10x_tcgen05_guardrail_trap_phase_invalid_during_alloc)
$__internal_1_$__cuda_sm10x_tcgen05_guardrail_trap_phase_invalid_during_alloc:
[----:B------:R-:W-:Y:S05]  /*8d70*/  BPT.TRAP 0x1 ;  /* 0x000000040000795c */ /* 0x000fea0000300000 */
[----:B------:R-:W-:-:S04]  /*8d80*/  MOV R3, 0x0 ;  /* 0x0000000000037802 */ /* 0x000fc80000000f00 */
[----:B------:R-:W-:Y:S05]  /*8d90*/  RET.REL.NODEC R2 `(_ZN7cutlass13device_kernelINS_4gemm6kernel13GemmUniversalIN4cute5tupleIJiiiiEEENS1_10collective13CollectiveMmaINS1_35MainloopSm100TmaUmmaWarpSpecializedILi7ELi2ELi4ENS5_IJNS4_1CILi1EEESB_SB_EEEEENS5_IJNSA_ILi64EEENSA_ILi128EEESE_EEENS_6half_tENS5_IJlSB_lEEESH_SI_NS4_8TiledMMAINS4_8MMA_AtomIJNS4_20SM100_MMA_F16BF16_SSISH_SH_fLi64ELi128ELNS4_4UMMA5MajorE0ELSN_0ELNSM_7ScaleInE0ELSO_0EEEEEENS4_6LayoutISC_NS5_IJNSA_ILi0EEESS_SS_EEEEENS5_IJNS4_10UnderscoreESV_SV_EEEEENS4_13SM90_TMA_LOADENS4_14ComposedLayoutINS4_7SwizzleILi3ELi4ELi3EEENS4_18smem_ptr_flag_bitsILi16EEENSR_INS5_IJNSA_ILi8EEESE_EEENS5_IJSE_SB_EEEEEEEvNS4_8identityESY_S18_vS19_EENS_8epilogue10collective18CollectiveEpilogueINS1B_23Sm100TmaWarpSpecializedILi4ELi2ELi16ELb1ELb0EEEJSG_NS5_IJNSR_ISE_SB_EENSR_INSA_ILi32EEESB_EEEEESH_SI_SH_SI_NS1B_6fusion15FusionCallbacksIS1F_NS1K_17LinearCombinationISH_fSH_fLNS_15FloatRoundStyleE2EEESG_S1J_JEEENS4_5SM1004TMEM4LOAD26SM100_TMEM_LOAD_16dp256b4xESY_NSZ_INS10_ILi2ELi4ELi3EEES13_NSR_INS5_IJS14_S1H_EEENS5_IJS1H_SB_EEEEEEENS4_17SM75_U32x4_LDSM_NENS4_14SM90_TMA_STOREES1Y_NS4_17SM90_U32x4_STSM_NENS4_39AutoVectorizingCopyWithAssumedAlignmentILi128EEEEEEvvEEEEvNT_6ParamsE) ;  /* 0xffffff7002987950 */ /* 0x000fea0003c3ffff */
        .weak           $__internal_2_$__cuda_sm10x_tcgen05_guardrail_trap_unallocated_columns_being_dealloced
        .type           $__internal_2_$__cuda_sm10x_tcgen05_guardrail_trap_unallocated_columns_being_dealloced,@function
        .size           $__internal_2_$__cuda_sm10x_tcgen05_guardrail_trap_unallocated_columns_being_dealloced,(.L_x_185 - $__internal_2_$__cuda_sm10x_tcgen05_guardrail_trap_unallocated_columns_being_dealloced)
$__internal_2_$__cuda_sm10x_tcgen05_guardrail_trap_unallocated_columns_being_dealloced:
[----:B------:R-:W-:Y:S05]  /*8da0*/  BPT.TRAP 0x1 ;  /* 0x000000040000795c */ /* 0x000fea0000300000 */
[----:B------:R-:W-:-:S04]  /*8db0*/  HFMA2 R3, -RZ, RZ, 0, 0 ;  /* 0x00000000ff037431 */ /* 0x000fc800000001ff */
[----:B------:R-:W-:Y:S05]  /*8dc0*/  RET.REL.NODEC R2 `(_ZN7cutlass13device_kernelINS_4gemm6kernel13GemmUniversalIN4cute5tupleIJiiiiEEENS1_10collective13CollectiveMmaINS1_35MainloopSm100TmaUmmaWarpSpecializedILi7ELi2ELi4ENS5_IJNS4_1CILi1EEESB_SB_EEEEENS5_IJNSA_ILi64EEENSA_ILi128EEESE_EEENS_6half_tENS5_IJlSB_lEEESH_SI_NS4_8TiledMMAINS4_8MMA_AtomIJNS4_20SM100_MMA_F16BF16_SSISH_SH_fLi64ELi128ELNS4_4UMMA5MajorE0ELSN_0ELNSM_7ScaleInE0ELSO_0EEEEEENS4_6LayoutISC_NS5_IJNSA_ILi0EEESS_SS_EEEEENS5_IJNS4_10UnderscoreESV_SV_EEEEENS4_13SM90_TMA_LOADENS4_14ComposedLayoutINS4_7SwizzleILi3ELi4ELi3EEENS4_18smem_ptr_flag_bitsILi16EEENSR_INS5_IJNSA_ILi8EEESE_EEENS5_IJSE_SB_EEEEEEEvNS4_8identityESY_S18_vS19_EENS_8epilogue10collective18CollectiveEpilogueINS1B_23Sm100TmaWarpSpecializedILi4ELi2ELi16ELb1ELb0EEEJSG_NS5_IJNSR_ISE_SB_EENSR_INSA_ILi32EEESB_EEEEESH_SI_SH_SI_NS1B_6fusion15FusionCallbacksIS1F_NS1K_17LinearCombinationISH_fSH_fLNS_15FloatRoundStyleE2EEESG_S1J_JEEENS4_5SM1004TMEM4LOAD26SM100_TMEM_LOAD_16dp256b4xESY_NSZ_INS10_ILi2ELi4ELi3EEES13_NSR_INS5_IJS14_S1H_EEENS5_IJS1H_SB_EEEEEEENS4_17SM75_U32x4_LDSM_NENS4_14SM90_TMA_STOREES1Y_NS4_17SM90_U32x4_STSM_NENS4_39AutoVectorizingCopyWithAssumedAlignmentILi128EEEEEEvvEEEEvNT_6ParamsE) ;  /* 0xffffff70028c7950 */ /* 0x000fea0003c3ffff */
.L_x_184:
[----:B------:R-:W-:-:S00]  /*8dd0*/  BRA `(.L_x_184) ;  /* 0xfffffffc00fc7947 */ /* 0x000fc0000383ffff */
[----:B------:R-:W-:-:S00]  /*8de0*/  NOP ;  /* 0x0000000000007918 */ /* 0x000fc00000000000 */
        /* <DEDUP_REMOVED lines=9> */
.L_x_185:


//--------------------- .nv.global.init           --------------------------
	.section	.nv.global.init,"aw",@progbits
.nv.global.init:
	.type		$str$27,@object
	.size		$str$27,($str$28 - $str$27)
$str$27:
        /*0000*/ 	.byte	0x28, 0x61, 0x64, 0x64, 0x72, 0x65, 0x73, 0x73, 0x20, 0x26, 0x20, 0x6d, 0x61, 0x73, 0x6b, 0x29
        /*0010*/ 	.byte	0x20, 0x3d, 0x3d, 0x20, 0x30, 0x00
	.type		$str$28,@object
	.size		$str$28,($str$26 - $str$28)
$str$28:
        /*0016*/ 	.byte	0x2f, 0x74, 0x6d, 0x70, 0x2f, 0x63, 0x75, 0x74, 0x6c, 0x61, 0x73, 0x73, 0x5f, 0x73, 0x77, 0x65
        /*0026*/ 	.byte	0x65, 0x70, 0x5f, 0x73, 0x72, 0x63, 0x2f, 0x69, 0x6e, 0x63, 0x6c, 0x75, 0x64, 0x65, 0x2f, 0x63
        /*0036*/ 	.byte	0x75, 0x74, 0x65, 0x2f, 0x70, 0x6f, 0x69, 0x6e, 0x74, 0x65, 0x72, 0x5f, 0x66, 0x6c, 0x61, 0x67
        /*0046*/ 	.byte	0x67, 0x65, 0x64, 0x2e, 0x68, 0x70, 0x70, 0x00
	.type		$str$26,@object
	.size		$str$26,($str$25 - $str$26)
$str$26:
        /*004e*/ 	.byte	0x2f, 0x74, 0x6d, 0x70, 0x2f, 0x63, 0x75, 0x74, 0x6c, 0x61, 0x73, 0x73, 0x5f, 0x73, 0x77, 0x65
        /*005e*/ 	.byte	0x65, 0x70, 0x5f, 0x73, 0x72, 0x63, 0x2f, 0x69, 0x6e, 0x63, 0x6c, 0x75, 0x64, 0x65, 0x2f, 0x63
        /*006e*/ 	.byte	0x75, 0x74, 0x65, 0x2f, 0x61, 0x74, 0x6f, 0x6d, 0x2f, 0x63, 0x6f, 0x70, 0x79, 0x5f, 0x74, 0x72
        /*007e*/ 	.byte	0x61, 0x69, 0x74, 0x73, 0x5f, 0x73, 0x6d, 0x31, 0x30, 0x30, 0x2e, 0x68, 0x70, 0x70, 0x00
	.type		$str$25,@object
	.size		$str$25,(__unnamed_1 - $str$25)
$str$25:
        /*008d*/ 	.byte	0x28, 0x28, 0x75, 0x69, 0x6e, 0x74, 0x33, 0x32, 0x5f, 0x74, 0x28, 0x74, 0x68, 0x72, 0x65, 0x61
        /*009d*/ 	.byte	0x64, 0x49, 0x64, 0x78, 0x2e, 0x78, 0x29, 0x20, 0x2f, 0x20, 0x33, 0x32, 0x29, 0x20, 0x25, 0x20
        /*00ad*/ 	.byte	0x34, 0x29, 0x20, 0x3d, 0x3d, 0x20, 0x28, 0x28, 0x28, 0x74, 0x6d, 0x65, 0x6d, 0x5f, 0x61, 0x64
        /*00bd*/ 	.byte	0x64, 0x72, 0x20, 0x3e, 0x3e, 0x20, 0x31, 0x36, 0x29, 0x20, 0x2f, 0x20, 0x33, 0x32, 0x29, 0x20
        /*00cd*/ 	.byte	0x25, 0x20, 0x34, 0x29, 0x00
	.type		__unnamed_1,@object
	.size		__unnamed_1,(__unnamed_2 - __unnamed_1)
__unnamed_1:
        /*00d2*/ 	.byte	0x61, 0x75, 0x74, 0x6f, 0x20, 0x63, 0x75, 0x74, 0x65, 0x3a, 0x3a, 0x61, 0x73, 0x5f, 0x70, 0x6f
        /* <DEDUP_REMOVED lines=24> */
        /*0262*/ 	.byte	0x3e, 0x3e, 0x3e, 0x5d, 0x00
	.type		__unnamed_2,@object
	.size		__unnamed_2,(.L_2 - __unnamed_2)
__unnamed_2:
        /* <DEDUP_REMOVED lines=46> */
.L_2:


//--------------------- .nv.shared._ZN7cutlass13device_kernelINS_4gemm6kernel13GemmUniversalIN4cute5tupleIJiiiiEEENS1_10collective13CollectiveMmaINS1_35MainloopSm100TmaUmmaWarpSpecializedILi7ELi2ELi4ENS5_IJNS4_1CILi1EEESB_SB_EEEEENS5_IJNSA_ILi64EEENSA_ILi128EEESE_EEENS_6half_tENS5_IJlSB_lEEESH_SI_NS4_8TiledMMAINS4_8MMA_AtomIJNS4_20SM100_MMA_F16BF16_SSISH_SH_fLi64ELi128ELNS4_4UMMA5MajorE0ELSN_0ELNSM_7ScaleInE0ELSO_0EEEEEENS4_6LayoutISC_NS5_IJNSA_ILi0EEESS_SS_EEEEENS5_IJNS4_10UnderscoreESV_SV_EEEEENS4_13SM90_TMA_LOADENS4_14ComposedLayoutINS4_7SwizzleILi3ELi4ELi3EEENS4_18smem_ptr_flag_bitsILi16EEENSR_INS5_IJNSA_ILi8EEESE_EEENS5_IJSE_SB_EEEEEEEvNS4_8identityESY_S18_vS19_EENS_8epilogue10collective18CollectiveEpilogueINS1B_23Sm100TmaWarpSpecializedILi4ELi2ELi16ELb1ELb0EEEJSG_NS5_IJNSR_ISE_SB_EENSR_INSA_ILi32EEESB_EEEEESH_SI_SH_SI_NS1B_6fusion15FusionCallbacksIS1F_NS1K_17LinearCombinationISH_fSH_fLNS_15FloatRoundStyleE2EEESG_S1J_JEEENS4_5SM1004TMEM4LOAD26SM100_TMEM_LOAD_16dp256b4xESY_NSZ_INS10_ILi2ELi4ELi3EEES13_NSR_INS5_IJS14_S1H_EEENS5_IJS1H_SB_EEEEEEENS4_17SM75_U32x4_LDSM_NENS4_14SM90_TMA_STOREES1Y_NS4_17SM90_U32x4_STSM_NENS4_39AutoVectorizingCopyWithAssumedAlignmentILi128EEEEEEvvEEEEvNT_6ParamsE --------------------------
	.section	.nv.shared._ZN7cutlass13device_kernelINS_4gemm6kernel13GemmUniversalIN4cute5tupleIJiiiiEEENS1_10collective13CollectiveMmaINS1_35MainloopSm100TmaUmmaWarpSpecializedILi7ELi2ELi4ENS5_IJNS4_1CILi1EEESB_SB_EEEEENS5_IJNSA_ILi64EEENSA_ILi128EEESE_EEENS_6half_tENS5_IJlSB_lEEESH_SI_NS4_8TiledMMAINS4_8MMA_AtomIJNS4_20SM100_MMA_F16BF16_SSISH_SH_fLi64ELi128ELNS4_4UMMA5MajorE0ELSN_0ELNSM_7ScaleInE0ELSO_0EEEEEENS4_6LayoutISC_NS5_IJNSA_ILi0EEESS_SS_EEEEENS5_IJNS4_10UnderscoreESV_SV_EEEEENS4_13SM90_TMA_LOADENS4_14ComposedLayoutINS4_7SwizzleILi3ELi4ELi3EEENS4_18smem_ptr_flag_bitsILi16EEENSR_INS5_IJNSA_ILi8EEESE_EEENS5_IJSE_SB_EEEEEEEvNS4_8identityESY_S18_vS19_EENS_8epilogue10collective18CollectiveEpilogueINS1B_23Sm100TmaWarpSpecializedILi4ELi2ELi16ELb1ELb0EEEJSG_NS5_IJNSR_ISE_SB_EENSR_INSA_ILi32EEESB_EEEEESH_SI_SH_SI_NS1B_6fusion15FusionCallbacksIS1F_NS1K_17LinearCombinationISH_fSH_fLNS_15FloatRoundStyleE2EEESG_S1J_JEEENS4_5SM1004TMEM4LOAD26SM100_TMEM_LOAD_16dp256b4xESY_NSZ_INS10_ILi2ELi4ELi3EEES13_NSR_INS5_IJS14_S1H_EEENS5_IJS1H_SB_EEEEEEENS4_17SM75_U32x4_LDSM_NENS4_14SM90_TMA_STOREES1Y_NS4_17SM90_U32x4_STSM_NENS4_39AutoVectorizingCopyWithAssumedAlignmentILi128EEEEEEvvEEEEvNT_6ParamsE,"aw",@nobits
	.sectionflags	@""
	.align	16
	.zero		1024


//--------------------- .nv.shared.reserved.0     --------------------------
	.section	.nv.shared.reserved.0,"aw",@nobits
	.weak		__nv_reservedSMEM_offset_0_alias
	.size		__nv_reservedSMEM_offset_0_alias, 0, 64
	.other		__nv_reservedSMEM_offset_0_alias,@"STO_CUDA_RESERVED_SHARED STV_DEFAULT"
__nv_reservedSMEM_offset_0_alias:
	.zero		0
.nv.shared.reserved.0:
	.zero		64
	.weak		__nv_reservedSMEM_tcgen05_partition
	.type		__nv_reservedSMEM_tcgen05_partition,@object
	.size		__nv_reservedSMEM_tcgen05_partition,(.L_0 - __nv_reservedSMEM_tcgen05_partition)
__nv_reservedSMEM_tcgen05_partition:
	.zero		32
.L_0:


//--------------------- .nv.global                --------------------------
	.section	.nv.global,"aw",@nobits
.nv.global:
	.type		_ZN40_INTERNAL_9825f260_4_k_cu_31185556_304674cute1_E,@object
	.size		_ZN40_INTERNAL_9825f260_4_k_cu_31185556_304674cute1_E,(_ZN40_INTERNAL_9825f260_4_k_cu_31185556_304674cuda3std3__45__cpo6cbeginE - _ZN40_INTERNAL_9825f260_4_k_cu_31185556_304674cute1_E)
_ZN40_INTERNAL_9825f260_4_k_cu_31185556_304674cute1_E:
	.zero		1
	.type		_ZN40_INTERNAL_9825f260_4_k_cu_31185556_304674cuda3std3__45__cpo6cbeginE,@object
	.size		_ZN40_INTERNAL_9825f260_4_k_cu_31185556_304674cuda3std3__45__cpo6cbeginE,(_ZN40_INTERNAL_9825f260_4_k_cu_31185556_304674cuda3std3__48in_placeE - _ZN40_INTERNAL_9825f260_4_k_cu_31185556_304674cuda3std3__45__cpo6cbeginE)
_ZN40_INTERNAL_9825f260_4_k_cu_31185556_304674cuda3std3__45__cpo6cbeginE:
	.zero		1
	.type		_ZN40_INTERNAL_9825f260_4_k_cu_31185556_304674cuda3std3__48in_placeE,@object
	.size		_ZN40_INTERNAL_9825f260_4_k_cu_31185556_304674cuda3std3__48in_placeE,(_ZN40_INTERNAL_9825f260_4_k_cu_31185556_304674cuda3std6ranges3__45__cpo9iter_moveE - _ZN40_INTERNAL_9825f260_4_k_cu_31185556_304674cuda3std3__48in_placeE)
_ZN40_INTERNAL_9825f260_4_k_cu_31185556_304674cuda3std3__48in_placeE:
	.zero		1
	.type		_ZN40_INTERNAL_9825f260_4_k_cu_31185556_304674cuda3std6ranges3__45__cpo9iter_moveE,@object
	.size		_ZN40_INTERNAL_9825f260_4_k_cu_31185556_304674cuda3std6ranges3__45__cpo9iter_moveE,(_ZN40_INTERNAL_9825f260_4_k_cu_31185556_304674cuda3std3__45__cpo5beginE - _ZN40_INTERNAL_9825f260_4_k_cu_31185556_304674cuda3std6ranges3__45__cpo9iter_moveE)
_ZN40_INTERNAL_9825f260_4_k_cu_31185556_304674cuda3std6ranges3__45__cpo9iter_moveE:
	.zero		1
	.type		_ZN40_INTERNAL_9825f260_4_k_cu_31185556_304674cuda3std3__45__cpo5beginE,@object
	.size		_ZN40_INTERNAL_9825f260_4_k_cu_31185556_304674cuda3std3__45__cpo5beginE,(_ZN40_INTERNAL_9825f260_4_k_cu_31185556_304674cuda3std3__442_GLOBAL__N__9825f260_4_k_cu_31185556_304676ignoreE - _ZN40_INTERNAL_9825f260_4_k_cu_31185556_304674cuda3std3__45__cpo5beginE)
_ZN40_INTERNAL_9825f260_4_k_cu_31185556_304674cuda3std3__45__cpo5beginE:
	.zero		1
	.type		_ZN40_INTERNAL_9825f260_4_k_cu_31185556_304674cuda3std3__442_GLOBAL__N__9825f260_4_k_cu_31185556_304676ignoreE,@object
	.size		_ZN40_INTERNAL_9825f260_4_k_cu_31185556_304674cuda3std3__442_GLOBAL__N__9825f260_4_k_cu_31185556_304676ignoreE,(_ZN40_INTERNAL_9825f260_4_k_cu_31185556_304674cute7productE - _ZN40_INTERNAL_9825f260_4_k_cu_31185556_304674cuda3std3__442_GLOBAL__N__9825f260_4_k_cu_31185556_304676ignoreE)
_ZN40_INTERNAL_9825f260_4_k_cu_31185556_304674cuda3std3__442_GLOBAL__N__9825f260_4_k_cu_31185556_304676ignoreE:
	.zero		1
	.type		_ZN40_INTERNAL_9825f260_4_k_cu_31185556_304674cute7productE,@object
	.size		_ZN40_INTERNAL_9825f260_4_k_cu_31185556_304674cute7productE,(_ZN40_INTERNAL_9825f260_4_k_cu_31185556_304674cuda3std3__45__cpo3endE - _ZN40_INTERNAL_9825f260_4_k_cu_31185556_304674cute7productE)
_ZN40_INTERNAL_9825f260_4_k_cu_31185556_304674cute7productE:
	.zero		1
	.type		_ZN40_INTERNAL_9825f260_4_k_cu_31185556_304674cuda3std3__45__cpo3endE,@object
	.size		_ZN40_INTERNAL_9825f260_4_k_cu_31185556_304674cuda3std3__45__cpo3endE,(_ZN40_INTERNAL_9825f260_4_k_cu_31185556_304674cuda3std3__419piecewise_constructE - _ZN40_INTERNAL_9825f260_4_k_cu_31185556_304674cuda3std3__45__cpo3endE)
_ZN40_INTERNAL_9825f260_4_k_cu_31185556_304674cuda3std3__45__cpo3endE:
	.zero		1
	.type		_ZN40_INTERNAL_9825f260_4_k_cu_31185556_304674cuda3std3__419piecewise_constructE,@object
	.size		_ZN40_INTERNAL_9825f260_4_k_cu_31185556_304674cuda3std3__419piecewise_constructE,(_ZN40_INTERNAL_9825f260_4_k_cu_31185556_304674cuda3std3__45__cpo4cendE - _ZN40_INTERNAL_9825f260_4_k_cu_31185556_304674cuda3std3__419piecewise_constructE)
_ZN40_INTERNAL_9825f260_4_k_cu_31185556_304674cuda3std3__419piecewise_constructE:
	.zero		1
	.type		_ZN40_INTERNAL_9825f260_4_k_cu_31185556_304674cuda3std3__45__cpo4cendE,@object
	.size		_ZN40_INTERNAL_9825f260_4_k_cu_31185556_304674cuda3std3__45__cpo4cendE,(_ZN40_INTERNAL_9825f260_4_k_cu_31185556_304674cuda3std6ranges3__45__cpo4swapE - _ZN40_INTERNAL_9825f260_4_k_cu_31185556_304674cuda3std3__45__cpo4cendE)
_ZN40_INTERNAL_9825f260_4_k_cu_31185556_304674cuda3std3__45__cpo4cendE:
	.zero		1
	.type		_ZN40_INTERNAL_9825f260_4_k_cu_31185556_304674cuda3std6ranges3__45__cpo4swapE,@object
	.size		_ZN40_INTERNAL_9825f260_4_k_cu_31185556_304674cuda3std6ranges3__45__cpo4swapE,(.L_10 - _ZN40_INTERNAL_9825f260_4_k_cu_31185556_304674cuda3std6ranges3__45__cpo4swapE)
_ZN40_INTERNAL_9825f260_4_k_cu_31185556_304674cuda3std6ranges3__45__cpo4swapE:
	.zero		1
.L_10:


//--------------------- .nv.constant0._ZN7cutlass13device_kernelINS_4gemm6kernel13GemmUniversalIN4cute5tupleIJiiiiEEENS1_10collective13CollectiveMmaINS1_35MainloopSm100TmaUmmaWarpSpecializedILi7ELi2ELi4ENS5_IJNS4_1CILi1EEESB_SB_EEEEENS5_IJNSA_ILi64EEENSA_ILi128EEESE_EEENS_6half_tENS5_IJlSB_lEEESH_SI_NS4_8TiledMMAINS4_8MMA_AtomIJNS4_20SM100_MMA_F16BF16_SSISH_SH_fLi64ELi128ELNS4_4UMMA5MajorE0ELSN_0ELNSM_7ScaleInE0ELSO_0EEEEEENS4_6LayoutISC_NS5_IJNSA_ILi0EEESS_SS_EEEEENS5_IJNS4_10UnderscoreESV_SV_EEEEENS4_13SM90_TMA_LOADENS4_14ComposedLayoutINS4_7SwizzleILi3ELi4ELi3EEENS4_18smem_ptr_flag_bitsILi16EEENSR_INS5_IJNSA_ILi8EEESE_EEENS5_IJSE_SB_EEEEEEEvNS4_8identityESY_S18_vS19_EENS_8epilogue10collective18CollectiveEpilogueINS1B_23Sm100TmaWarpSpecializedILi4ELi2ELi16ELb1ELb0EEEJSG_NS5_IJNSR_ISE_SB_EENSR_INSA_ILi32EEESB_EEEEESH_SI_SH_SI_NS1B_6fusion15FusionCallbacksIS1F_NS1K_17LinearCombinationISH_fSH_fLNS_15FloatRoundStyleE2EEESG_S1J_JEEENS4_5SM1004TMEM4LOAD26SM100_TMEM_LOAD_16dp256b4xESY_NSZ_INS10_ILi2ELi4ELi3EEES13_NSR_INS5_IJS14_S1H_EEENS5_IJS1H_SB_EEEEEEENS4_17SM75_U32x4_LDSM_NENS4_14SM90_TMA_STOREES1Y_NS4_17SM90_U32x4_STSM_NENS4_39AutoVectorizingCopyWithAssumedAlignmentILi128EEEEEEvvEEEEvNT_6ParamsE --------------------------
	.section	.nv.constant0._ZN7cutlass13device_kernelINS_4gemm6kernel13GemmUniversalIN4cute5tupleIJiiiiEEENS1_10collective13CollectiveMmaINS1_35MainloopSm100TmaUmmaWarpSpecializedILi7ELi2ELi4ENS5_IJNS4_1CILi1EEESB_SB_EEEEENS5_IJNSA_ILi64EEENSA_ILi128EEESE_EEENS_6half_tENS5_IJlSB_lEEESH_SI_NS4_8TiledMMAINS4_8MMA_AtomIJNS4_20SM100_MMA_F16BF16_SSISH_SH_fLi64ELi128ELNS4_4UMMA5MajorE0ELSN_0ELNSM_7ScaleInE0ELSO_0EEEEEENS4_6LayoutISC_NS5_IJNSA_ILi0EEESS_SS_EEEEENS5_IJNS4_10UnderscoreESV_SV_EEEEENS4_13SM90_TMA_LOADENS4_14ComposedLayoutINS4_7SwizzleILi3ELi4ELi3EEENS4_18smem_ptr_flag_bitsILi16EEENSR_INS5_IJNSA_ILi8EEESE_EEENS5_IJSE_SB_EEEEEEEvNS4_8identityESY_S18_vS19_EENS_8epilogue10collective18CollectiveEpilogueINS1B_23Sm100TmaWarpSpecializedILi4ELi2ELi16ELb1ELb0EEEJSG_NS5_IJNSR_ISE_SB_EENSR_INSA_ILi32EEESB_EEEEESH_SI_SH_SI_NS1B_6fusion15FusionCallbacksIS1F_NS1K_17LinearCombinationISH_fSH_fLNS_15FloatRoundStyleE2EEESG_S1J_JEEENS4_5SM1004TMEM4LOAD26SM100_TMEM_LOAD_16dp256b4xESY_NSZ_INS10_ILi2ELi4ELi3EEES13_NSR_INS5_IJS14_S1H_EEENS5_IJS1H_SB_EEEEEEENS4_17SM75_U32x4_LDSM_NENS4_14SM90_TMA_STOREES1Y_NS4_17SM90_U32x4_STSM_NENS4_39AutoVectorizingCopyWithAssumedAlignmentILi128EEEEEEvvEEEEvNT_6ParamsE,"a",@progbits
	.sectionflags	@""
	.align	4
.nv.constant0._ZN7cutlass13device_kernelINS_4gemm6kernel13GemmUniversalIN4cute5tupleIJiiiiEEENS1_10collective13CollectiveMmaINS1_35MainloopSm100TmaUmmaWarpSpecializedILi7ELi2ELi4ENS5_IJNS4_1CILi1EEESB_SB_EEEEENS5_IJNSA_ILi64EEENSA_ILi128EEESE_EEENS_6half_tENS5_IJlSB_lEEESH_SI_NS4_8TiledMMAINS4_8MMA_AtomIJNS4_20SM100_MMA_F16BF16_SSISH_SH_fLi64ELi128ELNS4_4UMMA5MajorE0ELSN_0ELNSM_7ScaleInE0ELSO_0EEEEEENS4_6LayoutISC_NS5_IJNSA_ILi0EEESS_SS_EEEEENS5_IJNS4_10UnderscoreESV_SV_EEEEENS4_13SM90_TMA_LOADENS4_14ComposedLayoutINS4_7SwizzleILi3ELi4ELi3EEENS4_18smem_ptr_flag_bitsILi16EEENSR_INS5_IJNSA_ILi8EEESE_EEENS5_IJSE_SB_EEEEEEEvNS4_8identityESY_S18_vS19_EENS_8epilogue10collective18CollectiveEpilogueINS1B_23Sm100TmaWarpSpecializedILi4ELi2ELi16ELb1ELb0EEEJSG_NS5_IJNSR_ISE_SB_EENSR_INSA_ILi32EEESB_EEEEESH_SI_SH_SI_NS1B_6fusion15FusionCallbacksIS1F_NS1K_17LinearCombinationISH_fSH_fLNS_15FloatRoundStyleE2EEESG_S1J_JEEENS4_5SM1004TMEM4LOAD26SM100_TMEM_LOAD_16dp256b4xESY_NSZ_INS10_ILi2ELi4ELi3EEES13_NSR_INS5_IJS14_S1H_EEENS5_IJS1H_SB_EEEEEEENS4_17SM75_U32x4_LDSM_NENS4_14SM90_TMA_STOREES1Y_NS4_17SM90_U32x4_STSM_NENS4_39AutoVectorizingCopyWithAssumedAlignmentILi128EEEEEEvvEEEEvNT_6ParamsE:
	.zero		2944


//--------------------- SYMBOLS --------------------------

	.type		.nv.reservedSmem.offset0,@object
	.size		.nv.reservedSmem.offset0,0x4
	.type		.nv.reservedSmem.cap,@object
	.size		.nv.reservedSmem.cap,0x4
	.type		__assertfail,@function
